//
// Generated by NVIDIA NVVM Compiler
//
// Compiler Build ID: CL-36424714
// Cuda compilation tools, release 13.0, V13.0.88
// Based on NVVM 20.0.0
//

.version 9.0
.target sm_100
.address_size 64

	// .globl	_ZN6kernel22three_channels_to_grayEPdPKijj

.visible .entry _ZN6kernel22three_channels_to_grayEPdPKijj(
	.param .u64 .ptr .align 1 _ZN6kernel22three_channels_to_grayEPdPKijj_param_0,
	.param .u64 .ptr .align 1 _ZN6kernel22three_channels_to_grayEPdPKijj_param_1,
	.param .u32 _ZN6kernel22three_channels_to_grayEPdPKijj_param_2,
	.param .u32 _ZN6kernel22three_channels_to_grayEPdPKijj_param_3
)
{
	.reg .pred 	%p<4>;
	.reg .b32 	%r<22>;
	.reg .b64 	%rd<13>;
	.reg .b64 	%fd<3>;

	ld.param.u64 	%rd1, [_ZN6kernel22three_channels_to_grayEPdPKijj_param_0];
	ld.param.u64 	%rd2, [_ZN6kernel22three_channels_to_grayEPdPKijj_param_1];
	ld.param.u32 	%r3, [_ZN6kernel22three_channels_to_grayEPdPKijj_param_2];
	ld.param.u32 	%r4, [_ZN6kernel22three_channels_to_grayEPdPKijj_param_3];
	mov.u32 	%r6, %tid.x;
	mov.u32 	%r7, %ctaid.x;
	mov.u32 	%r8, %ntid.x;
	mad.lo.s32 	%r1, %r7, %r8, %r6;
	mov.u32 	%r9, %tid.y;
	mov.u32 	%r10, %ctaid.y;
	mov.u32 	%r11, %ntid.y;
	mad.lo.s32 	%r12, %r10, %r11, %r9;
	setp.ge.u32 	%p1, %r1, %r3;
	setp.ge.u32 	%p2, %r12, %r4;
	or.pred  	%p3, %p1, %p2;
	@%p3 bra 	$L__BB0_2;
	cvta.to.global.u64 	%rd3, %rd2;
	cvta.to.global.u64 	%rd4, %rd1;
	mad.lo.s32 	%r13, %r3, %r12, %r1;
	mul.lo.s32 	%r14, %r13, 3;
	mul.wide.u32 	%rd5, %r14, 4;
	add.s64 	%rd6, %rd3, %rd5;
	ld.global.u32 	%r15, [%rd6];
	add.s32 	%r16, %r14, 1;
	mul.wide.u32 	%rd7, %r16, 4;
	add.s64 	%rd8, %rd3, %rd7;
	ld.global.u32 	%r17, [%rd8];
	add.s32 	%r18, %r17, %r15;
	add.s32 	%r19, %r14, 2;
	mul.wide.u32 	%rd9, %r19, 4;
	add.s64 	%rd10, %rd3, %rd9;
	ld.global.u32 	%r20, [%rd10];
	add.s32 	%r21, %r18, %r20;
	cvt.rn.f64.s32 	%fd1, %r21;
	div.rn.f64 	%fd2, %fd1, 0d4008000000000000;
	mul.wide.u32 	%rd11, %r13, 8;
	add.s64 	%rd12, %rd4, %rd11;
	st.global.f64 	[%rd12], %fd2;
$L__BB0_2:
	ret;

}
	// .globl	_ZN6kernel22gray_to_three_channelsEPiPKdjj
.visible .entry _ZN6kernel22gray_to_three_channelsEPiPKdjj(
	.param .u64 .ptr .align 1 _ZN6kernel22gray_to_three_channelsEPiPKdjj_param_0,
	.param .u64 .ptr .align 1 _ZN6kernel22gray_to_three_channelsEPiPKdjj_param_1,
	.param .u32 _ZN6kernel22gray_to_three_channelsEPiPKdjj_param_2,
	.param .u32 _ZN6kernel22gray_to_three_channelsEPiPKdjj_param_3
)
{
	.reg .pred 	%p<5>;
	.reg .b32 	%r<23>;
	.reg .b64 	%rd<19>;
	.reg .b64 	%fd<2>;

	ld.param.u64 	%rd3, [_ZN6kernel22gray_to_three_channelsEPiPKdjj_param_0];
	ld.param.u64 	%rd2, [_ZN6kernel22gray_to_three_channelsEPiPKdjj_param_1];
	ld.param.u32 	%r4, [_ZN6kernel22gray_to_three_channelsEPiPKdjj_param_2];
	ld.param.u32 	%r5, [_ZN6kernel22gray_to_three_channelsEPiPKdjj_param_3];
	cvta.to.global.u64 	%rd1, %rd3;
	mov.u32 	%r7, %tid.x;
	mov.u32 	%r8, %ctaid.x;
	mov.u32 	%r9, %ntid.x;
	mad.lo.s32 	%r1, %r8, %r9, %r7;
	mov.u32 	%r10, %tid.y;
	mov.u32 	%r11, %ctaid.y;
	mov.u32 	%r12, %ntid.y;
	mad.lo.s32 	%r13, %r11, %r12, %r10;
	setp.ge.u32 	%p1, %r1, %r4;
	setp.ge.u32 	%p2, %r13, %r5;
	or.pred  	%p3, %p1, %p2;
	@%p3 bra 	$L__BB1_4;
	cvta.to.global.u64 	%rd4, %rd2;
	mad.lo.s32 	%r3, %r4, %r13, %r1;
	mul.wide.u32 	%rd5, %r3, 8;
	add.s64 	%rd6, %rd4, %rd5;
	ld.global.f64 	%fd1, [%rd6];
	setp.geu.f64 	%p4, %fd1, 0d0000000000000000;
	@%p4 bra 	$L__BB1_3;
	mul.lo.s32 	%r19, %r3, 3;
	add.s32 	%r20, %r19, 2;
	mul.wide.u32 	%rd13, %r20, 4;
	add.s64 	%rd14, %rd1, %rd13;
	mov.b32 	%r21, 0;
	st.global.u32 	[%rd14], %r21;
	add.s32 	%r22, %r19, 1;
	mul.wide.u32 	%rd15, %r22, 4;
	add.s64 	%rd16, %rd1, %rd15;
	st.global.u32 	[%rd16], %r21;
	mul.wide.u32 	%rd17, %r19, 4;
	add.s64 	%rd18, %rd1, %rd17;
	st.global.u32 	[%rd18], %r21;
	bra.uni 	$L__BB1_4;
$L__BB1_3:
	cvt.rzi.s32.f64 	%r14, %fd1;
	min.s32 	%r15, %r14, 255;
	mul.lo.s32 	%r16, %r3, 3;
	add.s32 	%r17, %r16, 2;
	mul.wide.u32 	%rd7, %r17, 4;
	add.s64 	%rd8, %rd1, %rd7;
	st.global.u32 	[%rd8], %r15;
	add.s32 	%r18, %r16, 1;
	mul.wide.u32 	%rd9, %r18, 4;
	add.s64 	%rd10, %rd1, %rd9;
	st.global.u32 	[%rd10], %r15;
	mul.wide.u32 	%rd11, %r16, 4;
	add.s64 	%rd12, %rd1, %rd11;
	st.global.u32 	[%rd12], %r15;
$L__BB1_4:
	ret;

}
	// .globl	_ZN6kernel13find_varianceEPdPKdjjj
.visible .entry _ZN6kernel13find_varianceEPdPKdjjj(
	.param .u64 .ptr .align 1 _ZN6kernel13find_varianceEPdPKdjjj_param_0,
	.param .u64 .ptr .align 1 _ZN6kernel13find_varianceEPdPKdjjj_param_1,
	.param .u32 _ZN6kernel13find_varianceEPdPKdjjj_param_2,
	.param .u32 _ZN6kernel13find_varianceEPdPKdjjj_param_3,
	.param .u32 _ZN6kernel13find_varianceEPdPKdjjj_param_4
)
{
	.reg .pred 	%p<30>;
	.reg .b32 	%r<269>;
	.reg .b64 	%rd<136>;
	.reg .b64 	%fd<210>;

	ld.param.u64 	%rd4, [_ZN6kernel13find_varianceEPdPKdjjj_param_1];
	ld.param.u32 	%r114, [_ZN6kernel13find_varianceEPdPKdjjj_param_2];
	ld.param.u32 	%r115, [_ZN6kernel13find_varianceEPdPKdjjj_param_3];
	ld.param.u32 	%r116, [_ZN6kernel13find_varianceEPdPKdjjj_param_4];
	cvta.to.global.u64 	%rd1, %rd4;
	mov.u32 	%r117, %tid.x;
	mov.u32 	%r118, %ctaid.x;
	mov.u32 	%r119, %ntid.x;
	mad.lo.s32 	%r120, %r118, %r119, %r117;
	mov.u32 	%r1, %tid.y;
	mov.u32 	%r121, %ctaid.y;
	mov.u32 	%r122, %ntid.y;
	mul.lo.s32 	%r2, %r121, %r122;
	add.s32 	%r3, %r2, %r1;
	shr.u32 	%r4, %r114, 1;
	setp.lt.s32 	%p1, %r120, %r4;
	sub.s32 	%r123, %r120, %r4;
	selp.b32 	%r247, 0, %r123, %p1;
	add.s32 	%r124, %r120, %r4;
	add.s32 	%r125, %r124, 1;
	min.u32 	%r6, %r115, %r125;
	max.u32 	%r126, %r3, %r4;
	sub.s32 	%r7, %r126, %r4;
	add.s32 	%r127, %r4, %r3;
	setp.gt.u32 	%p2, %r116, %r127;
	add.s32 	%r128, %r127, 1;
	selp.b32 	%r8, %r128, %r116, %p2;
	sub.s32 	%r129, %r6, %r247;
	sub.s32 	%r130, %r8, %r7;
	mul.lo.s32 	%r131, %r130, %r129;
	cvt.rn.f64.s32 	%fd1, %r131;
	setp.le.s32 	%p3, %r6, %r247;
	mov.f64 	%fd198, 0d0000000000000000;
	@%p3 bra 	$L__BB2_17;
	min.u32 	%r132, %r4, %r3;
	add.s32 	%r133, %r8, %r132;
	sub.s32 	%r134, %r133, %r3;
	and.b32  	%r9, %r134, 15;
	add.s32 	%r10, %r9, -1;
	and.b32  	%r11, %r134, 7;
	add.s32 	%r12, %r11, -1;
	sub.s32 	%r135, %r2, %r133;
	add.s32 	%r13, %r135, %r1;
	and.b32  	%r14, %r134, -16;
	and.b32  	%r15, %r134, 3;
	mov.f64 	%fd198, 0d0000000000000000;
	mov.u32 	%r241, %r247;
$L__BB2_2:
	setp.le.s32 	%p4, %r8, %r7;
	@%p4 bra 	$L__BB2_16;
	setp.gt.u32 	%p5, %r13, -16;
	mov.u32 	%r244, %r7;
	@%p5 bra 	$L__BB2_6;
	mov.b32 	%r243, 0;
	mov.u32 	%r244, %r7;
$L__BB2_5:
	.pragma "nounroll";
	ld.param.u32 	%r224, [_ZN6kernel13find_varianceEPdPKdjjj_param_3];
	mad.lo.s32 	%r137, %r244, %r224, %r241;
	mul.wide.u32 	%rd5, %r137, 8;
	add.s64 	%rd6, %rd1, %rd5;
	ld.global.f64 	%fd39, [%rd6];
	add.f64 	%fd40, %fd198, %fd39;
	add.s32 	%r138, %r137, %r224;
	mul.wide.u32 	%rd7, %r138, 8;
	add.s64 	%rd8, %rd1, %rd7;
	ld.global.f64 	%fd41, [%rd8];
	add.f64 	%fd42, %fd40, %fd41;
	add.s32 	%r139, %r138, %r224;
	mul.wide.u32 	%rd9, %r139, 8;
	add.s64 	%rd10, %rd1, %rd9;
	ld.global.f64 	%fd43, [%rd10];
	add.f64 	%fd44, %fd42, %fd43;
	add.s32 	%r140, %r139, %r224;
	mul.wide.u32 	%rd11, %r140, 8;
	add.s64 	%rd12, %rd1, %rd11;
	ld.global.f64 	%fd45, [%rd12];
	add.f64 	%fd46, %fd44, %fd45;
	add.s32 	%r141, %r140, %r224;
	mul.wide.u32 	%rd13, %r141, 8;
	add.s64 	%rd14, %rd1, %rd13;
	ld.global.f64 	%fd47, [%rd14];
	add.f64 	%fd48, %fd46, %fd47;
	add.s32 	%r142, %r141, %r224;
	mul.wide.u32 	%rd15, %r142, 8;
	add.s64 	%rd16, %rd1, %rd15;
	ld.global.f64 	%fd49, [%rd16];
	add.f64 	%fd50, %fd48, %fd49;
	add.s32 	%r143, %r142, %r224;
	mul.wide.u32 	%rd17, %r143, 8;
	add.s64 	%rd18, %rd1, %rd17;
	ld.global.f64 	%fd51, [%rd18];
	add.f64 	%fd52, %fd50, %fd51;
	add.s32 	%r144, %r143, %r224;
	mul.wide.u32 	%rd19, %r144, 8;
	add.s64 	%rd20, %rd1, %rd19;
	ld.global.f64 	%fd53, [%rd20];
	add.f64 	%fd54, %fd52, %fd53;
	add.s32 	%r145, %r144, %r224;
	mul.wide.u32 	%rd21, %r145, 8;
	add.s64 	%rd22, %rd1, %rd21;
	ld.global.f64 	%fd55, [%rd22];
	add.f64 	%fd56, %fd54, %fd55;
	add.s32 	%r146, %r145, %r224;
	mul.wide.u32 	%rd23, %r146, 8;
	add.s64 	%rd24, %rd1, %rd23;
	ld.global.f64 	%fd57, [%rd24];
	add.f64 	%fd58, %fd56, %fd57;
	add.s32 	%r147, %r146, %r224;
	mul.wide.u32 	%rd25, %r147, 8;
	add.s64 	%rd26, %rd1, %rd25;
	ld.global.f64 	%fd59, [%rd26];
	add.f64 	%fd60, %fd58, %fd59;
	add.s32 	%r148, %r147, %r224;
	mul.wide.u32 	%rd27, %r148, 8;
	add.s64 	%rd28, %rd1, %rd27;
	ld.global.f64 	%fd61, [%rd28];
	add.f64 	%fd62, %fd60, %fd61;
	add.s32 	%r149, %r148, %r224;
	mul.wide.u32 	%rd29, %r149, 8;
	add.s64 	%rd30, %rd1, %rd29;
	ld.global.f64 	%fd63, [%rd30];
	add.f64 	%fd64, %fd62, %fd63;
	add.s32 	%r150, %r149, %r224;
	mul.wide.u32 	%rd31, %r150, 8;
	add.s64 	%rd32, %rd1, %rd31;
	ld.global.f64 	%fd65, [%rd32];
	add.f64 	%fd66, %fd64, %fd65;
	add.s32 	%r151, %r150, %r224;
	mul.wide.u32 	%rd33, %r151, 8;
	add.s64 	%rd34, %rd1, %rd33;
	ld.global.f64 	%fd67, [%rd34];
	add.f64 	%fd68, %fd66, %fd67;
	add.s32 	%r152, %r151, %r224;
	mul.wide.u32 	%rd35, %r152, 8;
	add.s64 	%rd36, %rd1, %rd35;
	ld.global.f64 	%fd69, [%rd36];
	add.f64 	%fd198, %fd68, %fd69;
	add.s32 	%r244, %r244, 16;
	add.s32 	%r243, %r243, 16;
	setp.ne.s32 	%p6, %r243, %r14;
	@%p6 bra 	$L__BB2_5;
$L__BB2_6:
	setp.eq.s32 	%p7, %r9, 0;
	@%p7 bra 	$L__BB2_16;
	setp.lt.u32 	%p8, %r10, 7;
	@%p8 bra 	$L__BB2_9;
	ld.param.u32 	%r225, [_ZN6kernel13find_varianceEPdPKdjjj_param_3];
	mad.lo.s32 	%r153, %r244, %r225, %r241;
	mul.wide.u32 	%rd37, %r153, 8;
	add.s64 	%rd38, %rd1, %rd37;
	ld.global.f64 	%fd71, [%rd38];
	add.f64 	%fd72, %fd198, %fd71;
	add.s32 	%r154, %r153, %r225;
	mul.wide.u32 	%rd39, %r154, 8;
	add.s64 	%rd40, %rd1, %rd39;
	ld.global.f64 	%fd73, [%rd40];
	add.f64 	%fd74, %fd72, %fd73;
	add.s32 	%r155, %r154, %r225;
	mul.wide.u32 	%rd41, %r155, 8;
	add.s64 	%rd42, %rd1, %rd41;
	ld.global.f64 	%fd75, [%rd42];
	add.f64 	%fd76, %fd74, %fd75;
	add.s32 	%r156, %r155, %r225;
	mul.wide.u32 	%rd43, %r156, 8;
	add.s64 	%rd44, %rd1, %rd43;
	ld.global.f64 	%fd77, [%rd44];
	add.f64 	%fd78, %fd76, %fd77;
	add.s32 	%r157, %r156, %r225;
	mul.wide.u32 	%rd45, %r157, 8;
	add.s64 	%rd46, %rd1, %rd45;
	ld.global.f64 	%fd79, [%rd46];
	add.f64 	%fd80, %fd78, %fd79;
	add.s32 	%r158, %r157, %r225;
	mul.wide.u32 	%rd47, %r158, 8;
	add.s64 	%rd48, %rd1, %rd47;
	ld.global.f64 	%fd81, [%rd48];
	add.f64 	%fd82, %fd80, %fd81;
	add.s32 	%r159, %r158, %r225;
	mul.wide.u32 	%rd49, %r159, 8;
	add.s64 	%rd50, %rd1, %rd49;
	ld.global.f64 	%fd83, [%rd50];
	add.f64 	%fd84, %fd82, %fd83;
	add.s32 	%r160, %r159, %r225;
	mul.wide.u32 	%rd51, %r160, 8;
	add.s64 	%rd52, %rd1, %rd51;
	ld.global.f64 	%fd85, [%rd52];
	add.f64 	%fd198, %fd84, %fd85;
	add.s32 	%r244, %r244, 8;
$L__BB2_9:
	setp.eq.s32 	%p9, %r11, 0;
	@%p9 bra 	$L__BB2_16;
	setp.lt.u32 	%p10, %r12, 3;
	@%p10 bra 	$L__BB2_12;
	ld.param.u32 	%r226, [_ZN6kernel13find_varianceEPdPKdjjj_param_3];
	mad.lo.s32 	%r161, %r244, %r226, %r241;
	mul.wide.u32 	%rd53, %r161, 8;
	add.s64 	%rd54, %rd1, %rd53;
	ld.global.f64 	%fd87, [%rd54];
	add.f64 	%fd88, %fd198, %fd87;
	add.s32 	%r162, %r161, %r226;
	mul.wide.u32 	%rd55, %r162, 8;
	add.s64 	%rd56, %rd1, %rd55;
	ld.global.f64 	%fd89, [%rd56];
	add.f64 	%fd90, %fd88, %fd89;
	add.s32 	%r163, %r162, %r226;
	mul.wide.u32 	%rd57, %r163, 8;
	add.s64 	%rd58, %rd1, %rd57;
	ld.global.f64 	%fd91, [%rd58];
	add.f64 	%fd92, %fd90, %fd91;
	add.s32 	%r164, %r163, %r226;
	mul.wide.u32 	%rd59, %r164, 8;
	add.s64 	%rd60, %rd1, %rd59;
	ld.global.f64 	%fd93, [%rd60];
	add.f64 	%fd198, %fd92, %fd93;
	add.s32 	%r244, %r244, 4;
$L__BB2_12:
	setp.eq.s32 	%p11, %r15, 0;
	@%p11 bra 	$L__BB2_16;
	ld.param.u32 	%r227, [_ZN6kernel13find_varianceEPdPKdjjj_param_3];
	setp.eq.s32 	%p12, %r15, 1;
	mad.lo.s32 	%r26, %r244, %r227, %r241;
	mul.wide.u32 	%rd61, %r26, 8;
	add.s64 	%rd62, %rd1, %rd61;
	ld.global.f64 	%fd94, [%rd62];
	add.f64 	%fd198, %fd198, %fd94;
	@%p12 bra 	$L__BB2_16;
	ld.param.u32 	%r228, [_ZN6kernel13find_varianceEPdPKdjjj_param_3];
	setp.eq.s32 	%p13, %r15, 2;
	add.s32 	%r27, %r26, %r228;
	mul.wide.u32 	%rd63, %r27, 8;
	add.s64 	%rd64, %rd1, %rd63;
	ld.global.f64 	%fd95, [%rd64];
	add.f64 	%fd198, %fd198, %fd95;
	@%p13 bra 	$L__BB2_16;
	ld.param.u32 	%r229, [_ZN6kernel13find_varianceEPdPKdjjj_param_3];
	add.s32 	%r165, %r27, %r229;
	mul.wide.u32 	%rd65, %r165, 8;
	add.s64 	%rd66, %rd1, %rd65;
	ld.global.f64 	%fd96, [%rd66];
	add.f64 	%fd198, %fd198, %fd96;
$L__BB2_16:
	add.s32 	%r241, %r241, 1;
	setp.lt.s32 	%p14, %r241, %r6;
	@%p14 bra 	$L__BB2_2;
$L__BB2_17:
	setp.le.s32 	%p15, %r6, %r247;
	div.rn.f64 	%fd18, %fd198, %fd1;
	mov.f64 	%fd208, 0d0000000000000000;
	@%p15 bra 	$L__BB2_34;
	ld.param.u32 	%r230, [_ZN6kernel13find_varianceEPdPKdjjj_param_3];
	min.u32 	%r166, %r4, %r3;
	add.s32 	%r167, %r8, %r166;
	sub.s32 	%r168, %r167, %r3;
	and.b32  	%r29, %r168, 15;
	and.b32  	%r30, %r168, 7;
	sub.s32 	%r169, %r2, %r167;
	add.s32 	%r31, %r169, %r1;
	and.b32  	%r32, %r168, 3;
	sub.s32 	%r170, %r3, %r166;
	mad.lo.s32 	%r33, %r230, %r170, %r230;
	add.s32 	%r171, %r170, 2;
	mul.lo.s32 	%r34, %r230, %r171;
	add.s32 	%r172, %r170, 3;
	mul.lo.s32 	%r35, %r230, %r172;
	add.s32 	%r173, %r170, 4;
	mul.lo.s32 	%r36, %r230, %r173;
	add.s32 	%r174, %r170, 5;
	mul.lo.s32 	%r37, %r230, %r174;
	add.s32 	%r175, %r170, 6;
	mul.lo.s32 	%r38, %r230, %r175;
	add.s32 	%r176, %r170, 7;
	mul.lo.s32 	%r39, %r230, %r176;
	add.s32 	%r177, %r170, 8;
	mul.lo.s32 	%r40, %r230, %r177;
	add.s32 	%r178, %r170, 9;
	mul.lo.s32 	%r41, %r230, %r178;
	add.s32 	%r179, %r170, 10;
	mul.lo.s32 	%r42, %r230, %r179;
	add.s32 	%r180, %r170, 11;
	mul.lo.s32 	%r43, %r230, %r180;
	add.s32 	%r181, %r170, 12;
	mul.lo.s32 	%r44, %r230, %r181;
	add.s32 	%r182, %r170, 13;
	mul.lo.s32 	%r45, %r230, %r182;
	add.s32 	%r183, %r170, 14;
	mul.lo.s32 	%r46, %r230, %r183;
	add.s32 	%r184, %r170, 15;
	mul.lo.s32 	%r47, %r230, %r184;
	and.b32  	%r185, %r168, -16;
	neg.s32 	%r48, %r185;
	mov.f64 	%fd208, 0d0000000000000000;
$L__BB2_19:
	ld.param.u32 	%r222, [_ZN6kernel13find_varianceEPdPKdjjj_param_2];
	shr.u32 	%r186, %r222, 1;
	mov.u32 	%r187, %ctaid.y;
	mov.u32 	%r188, %ntid.y;
	mov.u32 	%r189, %tid.y;
	mad.lo.s32 	%r190, %r187, %r188, %r189;
	max.u32 	%r191, %r190, %r186;
	sub.s32 	%r266, %r191, %r186;
	setp.le.s32 	%p16, %r8, %r266;
	@%p16 bra 	$L__BB2_33;
	setp.gt.u32 	%p17, %r31, -16;
	@%p17 bra 	$L__BB2_23;
	ld.param.u32 	%r231, [_ZN6kernel13find_varianceEPdPKdjjj_param_3];
	ld.param.u32 	%r223, [_ZN6kernel13find_varianceEPdPKdjjj_param_2];
	add.s32 	%r264, %r33, %r247;
	add.s32 	%r263, %r34, %r247;
	add.s32 	%r262, %r35, %r247;
	add.s32 	%r261, %r36, %r247;
	add.s32 	%r260, %r37, %r247;
	add.s32 	%r259, %r38, %r247;
	add.s32 	%r258, %r39, %r247;
	add.s32 	%r257, %r40, %r247;
	add.s32 	%r256, %r41, %r247;
	add.s32 	%r255, %r42, %r247;
	add.s32 	%r254, %r43, %r247;
	add.s32 	%r253, %r44, %r247;
	add.s32 	%r252, %r45, %r247;
	add.s32 	%r251, %r46, %r247;
	add.s32 	%r250, %r47, %r247;
	shr.u32 	%r192, %r223, 1;
	mov.u32 	%r193, %ctaid.y;
	mov.u32 	%r194, %ntid.y;
	mov.u32 	%r195, %tid.y;
	mad.lo.s32 	%r196, %r193, %r194, %r195;
	max.u32 	%r197, %r196, %r192;
	sub.s32 	%r266, %r197, %r192;
	mad.lo.s32 	%r249, %r231, %r266, %r247;
	mov.u32 	%r248, %r48;
$L__BB2_22:
	.pragma "nounroll";
	ld.param.u32 	%r232, [_ZN6kernel13find_varianceEPdPKdjjj_param_3];
	ld.param.u64 	%rd134, [_ZN6kernel13find_varianceEPdPKdjjj_param_1];
	cvta.to.global.u64 	%rd67, %rd134;
	mul.wide.u32 	%rd68, %r249, 8;
	add.s64 	%rd69, %rd67, %rd68;
	ld.global.f64 	%fd100, [%rd69];
	sub.f64 	%fd101, %fd18, %fd100;
	fma.rn.f64 	%fd102, %fd101, %fd101, %fd208;
	mul.wide.u32 	%rd70, %r264, 8;
	add.s64 	%rd71, %rd67, %rd70;
	ld.global.f64 	%fd103, [%rd71];
	sub.f64 	%fd104, %fd18, %fd103;
	fma.rn.f64 	%fd105, %fd104, %fd104, %fd102;
	mul.wide.u32 	%rd72, %r263, 8;
	add.s64 	%rd73, %rd67, %rd72;
	ld.global.f64 	%fd106, [%rd73];
	sub.f64 	%fd107, %fd18, %fd106;
	fma.rn.f64 	%fd108, %fd107, %fd107, %fd105;
	mul.wide.u32 	%rd74, %r262, 8;
	add.s64 	%rd75, %rd67, %rd74;
	ld.global.f64 	%fd109, [%rd75];
	sub.f64 	%fd110, %fd18, %fd109;
	fma.rn.f64 	%fd111, %fd110, %fd110, %fd108;
	mul.wide.u32 	%rd76, %r261, 8;
	add.s64 	%rd77, %rd67, %rd76;
	ld.global.f64 	%fd112, [%rd77];
	sub.f64 	%fd113, %fd18, %fd112;
	fma.rn.f64 	%fd114, %fd113, %fd113, %fd111;
	mul.wide.u32 	%rd78, %r260, 8;
	add.s64 	%rd79, %rd67, %rd78;
	ld.global.f64 	%fd115, [%rd79];
	sub.f64 	%fd116, %fd18, %fd115;
	fma.rn.f64 	%fd117, %fd116, %fd116, %fd114;
	mul.wide.u32 	%rd80, %r259, 8;
	add.s64 	%rd81, %rd67, %rd80;
	ld.global.f64 	%fd118, [%rd81];
	sub.f64 	%fd119, %fd18, %fd118;
	fma.rn.f64 	%fd120, %fd119, %fd119, %fd117;
	mul.wide.u32 	%rd82, %r258, 8;
	add.s64 	%rd83, %rd67, %rd82;
	ld.global.f64 	%fd121, [%rd83];
	sub.f64 	%fd122, %fd18, %fd121;
	fma.rn.f64 	%fd123, %fd122, %fd122, %fd120;
	mul.wide.u32 	%rd84, %r257, 8;
	add.s64 	%rd85, %rd67, %rd84;
	ld.global.f64 	%fd124, [%rd85];
	sub.f64 	%fd125, %fd18, %fd124;
	fma.rn.f64 	%fd126, %fd125, %fd125, %fd123;
	mul.wide.u32 	%rd86, %r256, 8;
	add.s64 	%rd87, %rd67, %rd86;
	ld.global.f64 	%fd127, [%rd87];
	sub.f64 	%fd128, %fd18, %fd127;
	fma.rn.f64 	%fd129, %fd128, %fd128, %fd126;
	mul.wide.u32 	%rd88, %r255, 8;
	add.s64 	%rd89, %rd67, %rd88;
	ld.global.f64 	%fd130, [%rd89];
	sub.f64 	%fd131, %fd18, %fd130;
	fma.rn.f64 	%fd132, %fd131, %fd131, %fd129;
	mul.wide.u32 	%rd90, %r254, 8;
	add.s64 	%rd91, %rd67, %rd90;
	ld.global.f64 	%fd133, [%rd91];
	sub.f64 	%fd134, %fd18, %fd133;
	fma.rn.f64 	%fd135, %fd134, %fd134, %fd132;
	mul.wide.u32 	%rd92, %r253, 8;
	add.s64 	%rd93, %rd67, %rd92;
	ld.global.f64 	%fd136, [%rd93];
	sub.f64 	%fd137, %fd18, %fd136;
	fma.rn.f64 	%fd138, %fd137, %fd137, %fd135;
	mul.wide.u32 	%rd94, %r252, 8;
	add.s64 	%rd95, %rd67, %rd94;
	ld.global.f64 	%fd139, [%rd95];
	sub.f64 	%fd140, %fd18, %fd139;
	fma.rn.f64 	%fd141, %fd140, %fd140, %fd138;
	mul.wide.u32 	%rd96, %r251, 8;
	add.s64 	%rd97, %rd67, %rd96;
	ld.global.f64 	%fd142, [%rd97];
	sub.f64 	%fd143, %fd18, %fd142;
	fma.rn.f64 	%fd144, %fd143, %fd143, %fd141;
	mul.wide.u32 	%rd98, %r250, 8;
	add.s64 	%rd99, %rd67, %rd98;
	ld.global.f64 	%fd145, [%rd99];
	sub.f64 	%fd146, %fd18, %fd145;
	fma.rn.f64 	%fd208, %fd146, %fd146, %fd144;
	add.s32 	%r266, %r266, 16;
	shl.b32 	%r198, %r232, 4;
	add.s32 	%r264, %r264, %r198;
	add.s32 	%r263, %r263, %r198;
	add.s32 	%r262, %r262, %r198;
	add.s32 	%r261, %r261, %r198;
	add.s32 	%r260, %r260, %r198;
	add.s32 	%r259, %r259, %r198;
	add.s32 	%r258, %r258, %r198;
	add.s32 	%r257, %r257, %r198;
	add.s32 	%r256, %r256, %r198;
	add.s32 	%r255, %r255, %r198;
	add.s32 	%r254, %r254, %r198;
	add.s32 	%r253, %r253, %r198;
	add.s32 	%r252, %r252, %r198;
	add.s32 	%r251, %r251, %r198;
	add.s32 	%r250, %r250, %r198;
	add.s32 	%r249, %r249, %r198;
	add.s32 	%r248, %r248, 16;
	setp.ne.s32 	%p18, %r248, 0;
	@%p18 bra 	$L__BB2_22;
$L__BB2_23:
	setp.eq.s32 	%p19, %r29, 0;
	@%p19 bra 	$L__BB2_33;
	ld.param.u64 	%rd135, [_ZN6kernel13find_varianceEPdPKdjjj_param_1];
	cvta.to.global.u64 	%rd2, %rd135;
	add.s32 	%r199, %r29, -1;
	setp.lt.u32 	%p20, %r199, 7;
	@%p20 bra 	$L__BB2_26;
	ld.param.u32 	%r233, [_ZN6kernel13find_varianceEPdPKdjjj_param_3];
	mad.lo.s32 	%r200, %r266, %r233, %r247;
	mul.wide.u32 	%rd100, %r200, 8;
	add.s64 	%rd101, %rd2, %rd100;
	ld.global.f64 	%fd148, [%rd101];
	sub.f64 	%fd149, %fd18, %fd148;
	fma.rn.f64 	%fd150, %fd149, %fd149, %fd208;
	add.s32 	%r201, %r200, %r233;
	mul.wide.u32 	%rd102, %r201, 8;
	add.s64 	%rd103, %rd2, %rd102;
	ld.global.f64 	%fd151, [%rd103];
	sub.f64 	%fd152, %fd18, %fd151;
	fma.rn.f64 	%fd153, %fd152, %fd152, %fd150;
	add.s32 	%r202, %r201, %r233;
	mul.wide.u32 	%rd104, %r202, 8;
	add.s64 	%rd105, %rd2, %rd104;
	ld.global.f64 	%fd154, [%rd105];
	sub.f64 	%fd155, %fd18, %fd154;
	fma.rn.f64 	%fd156, %fd155, %fd155, %fd153;
	add.s32 	%r203, %r202, %r233;
	mul.wide.u32 	%rd106, %r203, 8;
	add.s64 	%rd107, %rd2, %rd106;
	ld.global.f64 	%fd157, [%rd107];
	sub.f64 	%fd158, %fd18, %fd157;
	fma.rn.f64 	%fd159, %fd158, %fd158, %fd156;
	add.s32 	%r204, %r203, %r233;
	mul.wide.u32 	%rd108, %r204, 8;
	add.s64 	%rd109, %rd2, %rd108;
	ld.global.f64 	%fd160, [%rd109];
	sub.f64 	%fd161, %fd18, %fd160;
	fma.rn.f64 	%fd162, %fd161, %fd161, %fd159;
	add.s32 	%r205, %r204, %r233;
	mul.wide.u32 	%rd110, %r205, 8;
	add.s64 	%rd111, %rd2, %rd110;
	ld.global.f64 	%fd163, [%rd111];
	sub.f64 	%fd164, %fd18, %fd163;
	fma.rn.f64 	%fd165, %fd164, %fd164, %fd162;
	add.s32 	%r206, %r205, %r233;
	mul.wide.u32 	%rd112, %r206, 8;
	add.s64 	%rd113, %rd2, %rd112;
	ld.global.f64 	%fd166, [%rd113];
	sub.f64 	%fd167, %fd18, %fd166;
	fma.rn.f64 	%fd168, %fd167, %fd167, %fd165;
	add.s32 	%r207, %r206, %r233;
	mul.wide.u32 	%rd114, %r207, 8;
	add.s64 	%rd115, %rd2, %rd114;
	ld.global.f64 	%fd169, [%rd115];
	sub.f64 	%fd170, %fd18, %fd169;
	fma.rn.f64 	%fd208, %fd170, %fd170, %fd168;
	add.s32 	%r266, %r266, 8;
$L__BB2_26:
	setp.eq.s32 	%p21, %r30, 0;
	@%p21 bra 	$L__BB2_33;
	add.s32 	%r208, %r30, -1;
	setp.lt.u32 	%p22, %r208, 3;
	@%p22 bra 	$L__BB2_29;
	ld.param.u32 	%r234, [_ZN6kernel13find_varianceEPdPKdjjj_param_3];
	mad.lo.s32 	%r209, %r266, %r234, %r247;
	mul.wide.u32 	%rd116, %r209, 8;
	add.s64 	%rd117, %rd2, %rd116;
	ld.global.f64 	%fd172, [%rd117];
	sub.f64 	%fd173, %fd18, %fd172;
	fma.rn.f64 	%fd174, %fd173, %fd173, %fd208;
	add.s32 	%r210, %r209, %r234;
	mul.wide.u32 	%rd118, %r210, 8;
	add.s64 	%rd119, %rd2, %rd118;
	ld.global.f64 	%fd175, [%rd119];
	sub.f64 	%fd176, %fd18, %fd175;
	fma.rn.f64 	%fd177, %fd176, %fd176, %fd174;
	add.s32 	%r211, %r210, %r234;
	mul.wide.u32 	%rd120, %r211, 8;
	add.s64 	%rd121, %rd2, %rd120;
	ld.global.f64 	%fd178, [%rd121];
	sub.f64 	%fd179, %fd18, %fd178;
	fma.rn.f64 	%fd180, %fd179, %fd179, %fd177;
	add.s32 	%r212, %r211, %r234;
	mul.wide.u32 	%rd122, %r212, 8;
	add.s64 	%rd123, %rd2, %rd122;
	ld.global.f64 	%fd181, [%rd123];
	sub.f64 	%fd182, %fd18, %fd181;
	fma.rn.f64 	%fd208, %fd182, %fd182, %fd180;
	add.s32 	%r266, %r266, 4;
$L__BB2_29:
	setp.eq.s32 	%p23, %r32, 0;
	@%p23 bra 	$L__BB2_33;
	ld.param.u32 	%r235, [_ZN6kernel13find_varianceEPdPKdjjj_param_3];
	setp.eq.s32 	%p24, %r32, 1;
	mad.lo.s32 	%r109, %r266, %r235, %r247;
	mul.wide.u32 	%rd124, %r109, 8;
	add.s64 	%rd125, %rd2, %rd124;
	ld.global.f64 	%fd183, [%rd125];
	sub.f64 	%fd184, %fd18, %fd183;
	fma.rn.f64 	%fd208, %fd184, %fd184, %fd208;
	@%p24 bra 	$L__BB2_33;
	ld.param.u32 	%r236, [_ZN6kernel13find_varianceEPdPKdjjj_param_3];
	setp.eq.s32 	%p25, %r32, 2;
	add.s32 	%r110, %r109, %r236;
	mul.wide.u32 	%rd126, %r110, 8;
	add.s64 	%rd127, %rd2, %rd126;
	ld.global.f64 	%fd185, [%rd127];
	sub.f64 	%fd186, %fd18, %fd185;
	fma.rn.f64 	%fd208, %fd186, %fd186, %fd208;
	@%p25 bra 	$L__BB2_33;
	ld.param.u32 	%r237, [_ZN6kernel13find_varianceEPdPKdjjj_param_3];
	add.s32 	%r213, %r110, %r237;
	mul.wide.u32 	%rd128, %r213, 8;
	add.s64 	%rd129, %rd2, %rd128;
	ld.global.f64 	%fd187, [%rd129];
	sub.f64 	%fd188, %fd18, %fd187;
	fma.rn.f64 	%fd208, %fd188, %fd188, %fd208;
$L__BB2_33:
	add.s32 	%r247, %r247, 1;
	setp.lt.s32 	%p26, %r247, %r6;
	@%p26 bra 	$L__BB2_19;
$L__BB2_34:
	ld.param.u32 	%r240, [_ZN6kernel13find_varianceEPdPKdjjj_param_4];
	ld.param.u32 	%r238, [_ZN6kernel13find_varianceEPdPKdjjj_param_3];
	div.rn.f64 	%fd35, %fd208, %fd1;
	bar.sync 	0;
	mov.u32 	%r214, %ctaid.x;
	mov.u32 	%r215, %ntid.x;
	mov.u32 	%r216, %tid.x;
	mad.lo.s32 	%r112, %r214, %r215, %r216;
	setp.ge.u32 	%p27, %r112, %r238;
	mov.u32 	%r217, %ctaid.y;
	mov.u32 	%r218, %ntid.y;
	mov.u32 	%r219, %tid.y;
	mad.lo.s32 	%r220, %r217, %r218, %r219;
	setp.ge.u32 	%p28, %r220, %r240;
	or.pred  	%p29, %p27, %p28;
	@%p29 bra 	$L__BB2_36;
	ld.param.u32 	%r239, [_ZN6kernel13find_varianceEPdPKdjjj_param_3];
	ld.param.u64 	%rd133, [_ZN6kernel13find_varianceEPdPKdjjj_param_0];
	sqrt.rn.f64 	%fd189, %fd35;
	mad.lo.s32 	%r221, %r239, %r220, %r112;
	cvta.to.global.u64 	%rd130, %rd133;
	mul.wide.u32 	%rd131, %r221, 8;
	add.s64 	%rd132, %rd130, %rd131;
	st.global.f64 	[%rd132], %fd189;
$L__BB2_36:
	ret;

}
	// .globl	_ZN6kernel18adaptive_thresholdEPdPKdjjj
.visible .entry _ZN6kernel18adaptive_thresholdEPdPKdjjj(
	.param .u64 .ptr .align 1 _ZN6kernel18adaptive_thresholdEPdPKdjjj_param_0,
	.param .u64 .ptr .align 1 _ZN6kernel18adaptive_thresholdEPdPKdjjj_param_1,
	.param .u32 _ZN6kernel18adaptive_thresholdEPdPKdjjj_param_2,
	.param .u32 _ZN6kernel18adaptive_thresholdEPdPKdjjj_param_3,
	.param .u32 _ZN6kernel18adaptive_thresholdEPdPKdjjj_param_4
)
{
	.reg .pred 	%p<22>;
	.reg .b32 	%r<196>;
	.reg .b64 	%rd<76>;
	.reg .b64 	%fd<93>;

	ld.param.u32 	%r94, [_ZN6kernel18adaptive_thresholdEPdPKdjjj_param_3];
	ld.param.u32 	%r96, [_ZN6kernel18adaptive_thresholdEPdPKdjjj_param_4];
	mov.u32 	%r97, %tid.x;
	mov.u32 	%r98, %ctaid.x;
	mov.u32 	%r99, %ntid.x;
	mad.lo.s32 	%r1, %r98, %r99, %r97;
	mov.u32 	%r2, %tid.y;
	mov.u32 	%r100, %ctaid.y;
	mov.u32 	%r101, %ntid.y;
	mul.lo.s32 	%r3, %r100, %r101;
	add.s32 	%r102, %r3, %r2;
	setp.ge.u32 	%p1, %r1, %r94;
	setp.ge.u32 	%p2, %r102, %r96;
	or.pred  	%p3, %p1, %p2;
	@%p3 bra 	$L__BB3_19;
	ld.param.u32 	%r170, [_ZN6kernel18adaptive_thresholdEPdPKdjjj_param_2];
	shr.u32 	%r5, %r170, 1;
	setp.lt.s32 	%p4, %r1, %r5;
	sub.s32 	%r103, %r1, %r5;
	selp.b32 	%r174, 0, %r103, %p4;
	add.s32 	%r104, %r1, %r5;
	add.s32 	%r105, %r104, 1;
	min.u32 	%r7, %r94, %r105;
	add.s32 	%r106, %r5, %r102;
	setp.gt.u32 	%p5, %r96, %r106;
	add.s32 	%r107, %r106, 1;
	selp.b32 	%r8, %r107, %r96, %p5;
	setp.le.s32 	%p6, %r7, %r174;
	mov.f64 	%fd91, 0d0000000000000000;
	@%p6 bra 	$L__BB3_18;
	min.u32 	%r108, %r5, %r102;
	add.s32 	%r109, %r8, %r108;
	sub.s32 	%r110, %r109, %r102;
	and.b32  	%r9, %r110, 15;
	and.b32  	%r10, %r110, 7;
	sub.s32 	%r111, %r3, %r109;
	add.s32 	%r11, %r111, %r2;
	and.b32  	%r12, %r110, 3;
	sub.s32 	%r112, %r102, %r108;
	mad.lo.s32 	%r13, %r94, %r112, %r94;
	add.s32 	%r113, %r112, 2;
	mul.lo.s32 	%r14, %r94, %r113;
	add.s32 	%r114, %r112, 3;
	mul.lo.s32 	%r15, %r94, %r114;
	add.s32 	%r115, %r112, 4;
	mul.lo.s32 	%r16, %r94, %r115;
	add.s32 	%r116, %r112, 5;
	mul.lo.s32 	%r17, %r94, %r116;
	add.s32 	%r117, %r112, 6;
	mul.lo.s32 	%r18, %r94, %r117;
	add.s32 	%r118, %r112, 7;
	mul.lo.s32 	%r19, %r94, %r118;
	add.s32 	%r119, %r112, 8;
	mul.lo.s32 	%r20, %r94, %r119;
	add.s32 	%r120, %r112, 9;
	mul.lo.s32 	%r21, %r94, %r120;
	add.s32 	%r121, %r112, 10;
	mul.lo.s32 	%r22, %r94, %r121;
	add.s32 	%r122, %r112, 11;
	mul.lo.s32 	%r23, %r94, %r122;
	add.s32 	%r123, %r112, 12;
	mul.lo.s32 	%r24, %r94, %r123;
	add.s32 	%r124, %r112, 13;
	mul.lo.s32 	%r25, %r94, %r124;
	add.s32 	%r125, %r112, 14;
	mul.lo.s32 	%r26, %r94, %r125;
	add.s32 	%r126, %r112, 15;
	mul.lo.s32 	%r27, %r94, %r126;
	and.b32  	%r127, %r110, -16;
	neg.s32 	%r28, %r127;
	mov.f64 	%fd91, 0d0000000000000000;
$L__BB3_3:
	ld.param.u32 	%r171, [_ZN6kernel18adaptive_thresholdEPdPKdjjj_param_2];
	shr.u32 	%r128, %r171, 1;
	mov.u32 	%r129, %ctaid.y;
	mov.u32 	%r130, %ntid.y;
	mov.u32 	%r131, %tid.y;
	mad.lo.s32 	%r30, %r129, %r130, %r131;
	max.u32 	%r132, %r30, %r128;
	sub.s32 	%r193, %r132, %r128;
	add.s32 	%r133, %r128, %r30;
	setp.gt.u32 	%p7, %r96, %r133;
	add.s32 	%r134, %r133, 1;
	selp.b32 	%r135, %r134, %r96, %p7;
	setp.le.s32 	%p8, %r135, %r193;
	@%p8 bra 	$L__BB3_17;
	setp.gt.u32 	%p9, %r11, -16;
	@%p9 bra 	$L__BB3_7;
	ld.param.u32 	%r172, [_ZN6kernel18adaptive_thresholdEPdPKdjjj_param_2];
	add.s32 	%r191, %r13, %r174;
	add.s32 	%r190, %r14, %r174;
	add.s32 	%r189, %r15, %r174;
	add.s32 	%r188, %r16, %r174;
	add.s32 	%r187, %r17, %r174;
	add.s32 	%r186, %r18, %r174;
	add.s32 	%r185, %r19, %r174;
	add.s32 	%r184, %r20, %r174;
	add.s32 	%r183, %r21, %r174;
	add.s32 	%r182, %r22, %r174;
	add.s32 	%r181, %r23, %r174;
	add.s32 	%r180, %r24, %r174;
	add.s32 	%r179, %r25, %r174;
	add.s32 	%r178, %r26, %r174;
	add.s32 	%r177, %r27, %r174;
	shr.u32 	%r136, %r172, 1;
	max.u32 	%r137, %r30, %r136;
	sub.s32 	%r193, %r137, %r136;
	mad.lo.s32 	%r176, %r94, %r193, %r174;
	mov.u32 	%r175, %r28;
$L__BB3_6:
	.pragma "nounroll";
	ld.param.u64 	%rd73, [_ZN6kernel18adaptive_thresholdEPdPKdjjj_param_1];
	cvta.to.global.u64 	%rd4, %rd73;
	mul.wide.u32 	%rd5, %r176, 8;
	add.s64 	%rd6, %rd4, %rd5;
	ld.global.f64 	%fd20, [%rd6];
	add.f64 	%fd21, %fd91, %fd20;
	mul.wide.u32 	%rd7, %r191, 8;
	add.s64 	%rd8, %rd4, %rd7;
	ld.global.f64 	%fd22, [%rd8];
	add.f64 	%fd23, %fd21, %fd22;
	mul.wide.u32 	%rd9, %r190, 8;
	add.s64 	%rd10, %rd4, %rd9;
	ld.global.f64 	%fd24, [%rd10];
	add.f64 	%fd25, %fd23, %fd24;
	mul.wide.u32 	%rd11, %r189, 8;
	add.s64 	%rd12, %rd4, %rd11;
	ld.global.f64 	%fd26, [%rd12];
	add.f64 	%fd27, %fd25, %fd26;
	mul.wide.u32 	%rd13, %r188, 8;
	add.s64 	%rd14, %rd4, %rd13;
	ld.global.f64 	%fd28, [%rd14];
	add.f64 	%fd29, %fd27, %fd28;
	mul.wide.u32 	%rd15, %r187, 8;
	add.s64 	%rd16, %rd4, %rd15;
	ld.global.f64 	%fd30, [%rd16];
	add.f64 	%fd31, %fd29, %fd30;
	mul.wide.u32 	%rd17, %r186, 8;
	add.s64 	%rd18, %rd4, %rd17;
	ld.global.f64 	%fd32, [%rd18];
	add.f64 	%fd33, %fd31, %fd32;
	mul.wide.u32 	%rd19, %r185, 8;
	add.s64 	%rd20, %rd4, %rd19;
	ld.global.f64 	%fd34, [%rd20];
	add.f64 	%fd35, %fd33, %fd34;
	mul.wide.u32 	%rd21, %r184, 8;
	add.s64 	%rd22, %rd4, %rd21;
	ld.global.f64 	%fd36, [%rd22];
	add.f64 	%fd37, %fd35, %fd36;
	mul.wide.u32 	%rd23, %r183, 8;
	add.s64 	%rd24, %rd4, %rd23;
	ld.global.f64 	%fd38, [%rd24];
	add.f64 	%fd39, %fd37, %fd38;
	mul.wide.u32 	%rd25, %r182, 8;
	add.s64 	%rd26, %rd4, %rd25;
	ld.global.f64 	%fd40, [%rd26];
	add.f64 	%fd41, %fd39, %fd40;
	mul.wide.u32 	%rd27, %r181, 8;
	add.s64 	%rd28, %rd4, %rd27;
	ld.global.f64 	%fd42, [%rd28];
	add.f64 	%fd43, %fd41, %fd42;
	mul.wide.u32 	%rd29, %r180, 8;
	add.s64 	%rd30, %rd4, %rd29;
	ld.global.f64 	%fd44, [%rd30];
	add.f64 	%fd45, %fd43, %fd44;
	mul.wide.u32 	%rd31, %r179, 8;
	add.s64 	%rd32, %rd4, %rd31;
	ld.global.f64 	%fd46, [%rd32];
	add.f64 	%fd47, %fd45, %fd46;
	mul.wide.u32 	%rd33, %r178, 8;
	add.s64 	%rd34, %rd4, %rd33;
	ld.global.f64 	%fd48, [%rd34];
	add.f64 	%fd49, %fd47, %fd48;
	mul.wide.u32 	%rd35, %r177, 8;
	add.s64 	%rd36, %rd4, %rd35;
	ld.global.f64 	%fd50, [%rd36];
	add.f64 	%fd91, %fd49, %fd50;
	add.s32 	%r193, %r193, 16;
	shl.b32 	%r138, %r94, 4;
	add.s32 	%r191, %r191, %r138;
	add.s32 	%r190, %r190, %r138;
	add.s32 	%r189, %r189, %r138;
	add.s32 	%r188, %r188, %r138;
	add.s32 	%r187, %r187, %r138;
	add.s32 	%r186, %r186, %r138;
	add.s32 	%r185, %r185, %r138;
	add.s32 	%r184, %r184, %r138;
	add.s32 	%r183, %r183, %r138;
	add.s32 	%r182, %r182, %r138;
	add.s32 	%r181, %r181, %r138;
	add.s32 	%r180, %r180, %r138;
	add.s32 	%r179, %r179, %r138;
	add.s32 	%r178, %r178, %r138;
	add.s32 	%r177, %r177, %r138;
	add.s32 	%r176, %r176, %r138;
	add.s32 	%r175, %r175, 16;
	setp.ne.s32 	%p10, %r175, 0;
	@%p10 bra 	$L__BB3_6;
$L__BB3_7:
	setp.eq.s32 	%p11, %r9, 0;
	@%p11 bra 	$L__BB3_17;
	ld.param.u64 	%rd74, [_ZN6kernel18adaptive_thresholdEPdPKdjjj_param_1];
	cvta.to.global.u64 	%rd1, %rd74;
	add.s32 	%r139, %r9, -1;
	setp.lt.u32 	%p12, %r139, 7;
	@%p12 bra 	$L__BB3_10;
	mad.lo.s32 	%r140, %r193, %r94, %r174;
	mul.wide.u32 	%rd37, %r140, 8;
	add.s64 	%rd38, %rd1, %rd37;
	ld.global.f64 	%fd52, [%rd38];
	add.f64 	%fd53, %fd91, %fd52;
	add.s32 	%r141, %r140, %r94;
	mul.wide.u32 	%rd39, %r141, 8;
	add.s64 	%rd40, %rd1, %rd39;
	ld.global.f64 	%fd54, [%rd40];
	add.f64 	%fd55, %fd53, %fd54;
	add.s32 	%r142, %r141, %r94;
	mul.wide.u32 	%rd41, %r142, 8;
	add.s64 	%rd42, %rd1, %rd41;
	ld.global.f64 	%fd56, [%rd42];
	add.f64 	%fd57, %fd55, %fd56;
	add.s32 	%r143, %r142, %r94;
	mul.wide.u32 	%rd43, %r143, 8;
	add.s64 	%rd44, %rd1, %rd43;
	ld.global.f64 	%fd58, [%rd44];
	add.f64 	%fd59, %fd57, %fd58;
	add.s32 	%r144, %r143, %r94;
	mul.wide.u32 	%rd45, %r144, 8;
	add.s64 	%rd46, %rd1, %rd45;
	ld.global.f64 	%fd60, [%rd46];
	add.f64 	%fd61, %fd59, %fd60;
	add.s32 	%r145, %r144, %r94;
	mul.wide.u32 	%rd47, %r145, 8;
	add.s64 	%rd48, %rd1, %rd47;
	ld.global.f64 	%fd62, [%rd48];
	add.f64 	%fd63, %fd61, %fd62;
	add.s32 	%r146, %r145, %r94;
	mul.wide.u32 	%rd49, %r146, 8;
	add.s64 	%rd50, %rd1, %rd49;
	ld.global.f64 	%fd64, [%rd50];
	add.f64 	%fd65, %fd63, %fd64;
	add.s32 	%r147, %r146, %r94;
	mul.wide.u32 	%rd51, %r147, 8;
	add.s64 	%rd52, %rd1, %rd51;
	ld.global.f64 	%fd66, [%rd52];
	add.f64 	%fd91, %fd65, %fd66;
	add.s32 	%r193, %r193, 8;
$L__BB3_10:
	setp.eq.s32 	%p13, %r10, 0;
	@%p13 bra 	$L__BB3_17;
	add.s32 	%r148, %r10, -1;
	setp.lt.u32 	%p14, %r148, 3;
	@%p14 bra 	$L__BB3_13;
	mad.lo.s32 	%r149, %r193, %r94, %r174;
	mul.wide.u32 	%rd53, %r149, 8;
	add.s64 	%rd54, %rd1, %rd53;
	ld.global.f64 	%fd68, [%rd54];
	add.f64 	%fd69, %fd91, %fd68;
	add.s32 	%r150, %r149, %r94;
	mul.wide.u32 	%rd55, %r150, 8;
	add.s64 	%rd56, %rd1, %rd55;
	ld.global.f64 	%fd70, [%rd56];
	add.f64 	%fd71, %fd69, %fd70;
	add.s32 	%r151, %r150, %r94;
	mul.wide.u32 	%rd57, %r151, 8;
	add.s64 	%rd58, %rd1, %rd57;
	ld.global.f64 	%fd72, [%rd58];
	add.f64 	%fd73, %fd71, %fd72;
	add.s32 	%r152, %r151, %r94;
	mul.wide.u32 	%rd59, %r152, 8;
	add.s64 	%rd60, %rd1, %rd59;
	ld.global.f64 	%fd74, [%rd60];
	add.f64 	%fd91, %fd73, %fd74;
	add.s32 	%r193, %r193, 4;
$L__BB3_13:
	setp.eq.s32 	%p15, %r12, 0;
	@%p15 bra 	$L__BB3_17;
	setp.eq.s32 	%p16, %r12, 1;
	mad.lo.s32 	%r90, %r193, %r94, %r174;
	mul.wide.u32 	%rd61, %r90, 8;
	add.s64 	%rd62, %rd1, %rd61;
	ld.global.f64 	%fd75, [%rd62];
	add.f64 	%fd91, %fd91, %fd75;
	@%p16 bra 	$L__BB3_17;
	setp.eq.s32 	%p17, %r12, 2;
	add.s32 	%r91, %r90, %r94;
	mul.wide.u32 	%rd63, %r91, 8;
	add.s64 	%rd64, %rd1, %rd63;
	ld.global.f64 	%fd76, [%rd64];
	add.f64 	%fd91, %fd91, %fd76;
	@%p17 bra 	$L__BB3_17;
	add.s32 	%r153, %r91, %r94;
	mul.wide.u32 	%rd65, %r153, 8;
	add.s64 	%rd66, %rd1, %rd65;
	ld.global.f64 	%fd77, [%rd66];
	add.f64 	%fd91, %fd91, %fd77;
$L__BB3_17:
	add.s32 	%r174, %r174, 1;
	setp.lt.s32 	%p18, %r174, %r7;
	@%p18 bra 	$L__BB3_3;
$L__BB3_18:
	ld.param.u32 	%r173, [_ZN6kernel18adaptive_thresholdEPdPKdjjj_param_2];
	ld.param.u64 	%rd75, [_ZN6kernel18adaptive_thresholdEPdPKdjjj_param_1];
	ld.param.u64 	%rd72, [_ZN6kernel18adaptive_thresholdEPdPKdjjj_param_0];
	shr.u32 	%r154, %r173, 1;
	setp.lt.s32 	%p19, %r1, %r154;
	sub.s32 	%r155, %r1, %r154;
	selp.b32 	%r156, 0, %r155, %p19;
	sub.s32 	%r157, %r7, %r156;
	mov.u32 	%r158, %ctaid.y;
	mov.u32 	%r159, %ntid.y;
	mov.u32 	%r160, %tid.y;
	mad.lo.s32 	%r161, %r158, %r159, %r160;
	max.u32 	%r162, %r161, %r154;
	add.s32 	%r163, %r154, %r161;
	setp.gt.u32 	%p20, %r96, %r163;
	add.s32 	%r164, %r163, 1;
	selp.b32 	%r165, %r164, %r96, %p20;
	sub.s32 	%r166, %r154, %r162;
	add.s32 	%r167, %r165, %r166;
	mul.lo.s32 	%r168, %r167, %r157;
	cvt.rn.f64.s32 	%fd78, %r168;
	div.rn.f64 	%fd79, %fd91, %fd78;
	mad.lo.s32 	%r169, %r94, %r161, %r1;
	cvta.to.global.u64 	%rd67, %rd75;
	mul.wide.u32 	%rd68, %r169, 8;
	add.s64 	%rd69, %rd67, %rd68;
	ld.global.f64 	%fd80, [%rd69];
	add.f64 	%fd81, %fd79, 0dBFF0000000000000;
	setp.lt.f64 	%p21, %fd80, %fd81;
	selp.f64 	%fd82, 0d0000000000000000, %fd80, %p21;
	bar.sync 	0;
	cvta.to.global.u64 	%rd70, %rd72;
	add.s64 	%rd71, %rd70, %rd68;
	st.global.f64 	[%rd71], %fd82;
$L__BB3_19:
	ret;

}
	// .globl	_ZN6kernel8multiplyEPdPKdS2_jjj
.visible .entry _ZN6kernel8multiplyEPdPKdS2_jjj(
	.param .u64 .ptr .align 1 _ZN6kernel8multiplyEPdPKdS2_jjj_param_0,
	.param .u64 .ptr .align 1 _ZN6kernel8multiplyEPdPKdS2_jjj_param_1,
	.param .u64 .ptr .align 1 _ZN6kernel8multiplyEPdPKdS2_jjj_param_2,
	.param .u32 _ZN6kernel8multiplyEPdPKdS2_jjj_param_3,
	.param .u32 _ZN6kernel8multiplyEPdPKdS2_jjj_param_4,
	.param .u32 _ZN6kernel8multiplyEPdPKdS2_jjj_param_5
)
{
	.reg .pred 	%p<16>;
	.reg .b32 	%r<181>;
	.reg .b64 	%rd<70>;
	.reg .b64 	%fd<71>;

	ld.param.u64 	%rd4, [_ZN6kernel8multiplyEPdPKdS2_jjj_param_1];
	ld.param.u64 	%rd5, [_ZN6kernel8multiplyEPdPKdS2_jjj_param_2];
	ld.param.u32 	%r95, [_ZN6kernel8multiplyEPdPKdS2_jjj_param_3];
	ld.param.u32 	%r96, [_ZN6kernel8multiplyEPdPKdS2_jjj_param_4];
	ld.param.u32 	%r98, [_ZN6kernel8multiplyEPdPKdS2_jjj_param_5];
	cvta.to.global.u64 	%rd1, %rd5;
	cvta.to.global.u64 	%rd2, %rd4;
	mov.u32 	%r99, %tid.x;
	mov.u32 	%r100, %ctaid.x;
	mov.u32 	%r101, %ntid.x;
	mad.lo.s32 	%r1, %r100, %r101, %r99;
	mov.u32 	%r2, %tid.y;
	mov.u32 	%r102, %ctaid.y;
	mov.u32 	%r103, %ntid.y;
	mul.lo.s32 	%r3, %r102, %r103;
	add.s32 	%r104, %r3, %r2;
	setp.ge.u32 	%p1, %r1, %r96;
	setp.ge.u32 	%p2, %r104, %r98;
	or.pred  	%p3, %p1, %p2;
	@%p3 bra 	$L__BB4_17;
	shr.u32 	%r5, %r95, 1;
	setp.lt.s32 	%p4, %r1, %r5;
	sub.s32 	%r105, %r1, %r5;
	selp.b32 	%r159, 0, %r105, %p4;
	add.s32 	%r106, %r1, %r5;
	add.s32 	%r107, %r106, 1;
	min.u32 	%r7, %r96, %r107;
	max.u32 	%r108, %r104, %r5;
	sub.s32 	%r8, %r108, %r5;
	add.s32 	%r109, %r5, %r104;
	setp.gt.u32 	%p5, %r98, %r109;
	add.s32 	%r110, %r109, 1;
	selp.b32 	%r9, %r110, %r98, %p5;
	setp.ge.s32 	%p6, %r159, %r7;
	mov.f64 	%fd69, 0d0000000000000000;
	@%p6 bra 	$L__BB4_16;
	sub.s32 	%r10, %r5, %r104;
	sub.s32 	%r11, %r5, %r1;
	min.u32 	%r111, %r5, %r104;
	add.s32 	%r112, %r9, %r111;
	sub.s32 	%r113, %r112, %r104;
	and.b32  	%r12, %r113, 7;
	and.b32  	%r13, %r113, 3;
	sub.s32 	%r114, %r3, %r112;
	add.s32 	%r14, %r114, %r2;
	and.b32  	%r15, %r113, 1;
	sub.s32 	%r115, %r104, %r111;
	mad.lo.s32 	%r16, %r96, %r115, %r96;
	shl.b32 	%r17, %r96, 3;
	add.s32 	%r116, %r115, 2;
	mul.lo.s32 	%r18, %r96, %r116;
	add.s32 	%r117, %r115, 3;
	mul.lo.s32 	%r19, %r96, %r117;
	add.s32 	%r118, %r115, 4;
	mul.lo.s32 	%r20, %r96, %r118;
	add.s32 	%r119, %r115, 5;
	mul.lo.s32 	%r21, %r96, %r119;
	add.s32 	%r120, %r115, 6;
	mul.lo.s32 	%r22, %r96, %r120;
	add.s32 	%r121, %r115, 7;
	mul.lo.s32 	%r23, %r96, %r121;
	mul.lo.s32 	%r24, %r96, %r8;
	sub.s32 	%r122, %r5, %r111;
	mul.lo.s32 	%r123, %r95, %r122;
	add.s32 	%r124, %r123, %r95;
	add.s32 	%r125, %r5, %r124;
	sub.s32 	%r25, %r125, %r1;
	shl.b32 	%r26, %r95, 3;
	add.s32 	%r126, %r122, 2;
	mad.lo.s32 	%r127, %r95, %r126, %r5;
	sub.s32 	%r27, %r127, %r1;
	add.s32 	%r128, %r122, 3;
	mad.lo.s32 	%r129, %r95, %r128, %r5;
	sub.s32 	%r28, %r129, %r1;
	add.s32 	%r130, %r122, 4;
	mad.lo.s32 	%r131, %r95, %r130, %r5;
	sub.s32 	%r29, %r131, %r1;
	add.s32 	%r132, %r122, 5;
	mad.lo.s32 	%r133, %r95, %r132, %r5;
	sub.s32 	%r30, %r133, %r1;
	add.s32 	%r134, %r122, 6;
	mad.lo.s32 	%r135, %r95, %r134, %r5;
	sub.s32 	%r31, %r135, %r1;
	add.s32 	%r136, %r122, 7;
	mad.lo.s32 	%r137, %r95, %r136, %r5;
	sub.s32 	%r32, %r137, %r1;
	add.s32 	%r138, %r5, %r123;
	sub.s32 	%r33, %r138, %r1;
	and.b32  	%r139, %r113, -8;
	neg.s32 	%r34, %r139;
	mov.f64 	%fd69, 0d0000000000000000;
$L__BB4_3:
	setp.ge.s32 	%p7, %r8, %r9;
	@%p7 bra 	$L__BB4_15;
	setp.gt.u32 	%p8, %r14, -8;
	add.s32 	%r36, %r11, %r159;
	mov.u32 	%r178, %r8;
	@%p8 bra 	$L__BB4_7;
	add.s32 	%r176, %r16, %r159;
	add.s32 	%r175, %r18, %r159;
	add.s32 	%r174, %r19, %r159;
	add.s32 	%r173, %r20, %r159;
	add.s32 	%r172, %r21, %r159;
	add.s32 	%r171, %r22, %r159;
	add.s32 	%r170, %r23, %r159;
	add.s32 	%r169, %r24, %r159;
	add.s32 	%r168, %r25, %r159;
	add.s32 	%r167, %r27, %r159;
	add.s32 	%r166, %r28, %r159;
	add.s32 	%r165, %r29, %r159;
	add.s32 	%r164, %r30, %r159;
	add.s32 	%r163, %r31, %r159;
	add.s32 	%r162, %r32, %r159;
	add.s32 	%r161, %r33, %r159;
	mov.u32 	%r160, %r34;
	mov.u32 	%r178, %r8;
$L__BB4_6:
	.pragma "nounroll";
	mul.wide.u32 	%rd6, %r169, 8;
	add.s64 	%rd7, %rd2, %rd6;
	ld.global.f64 	%fd18, [%rd7];
	mul.wide.u32 	%rd8, %r161, 8;
	add.s64 	%rd9, %rd1, %rd8;
	ld.global.f64 	%fd19, [%rd9];
	fma.rn.f64 	%fd20, %fd18, %fd19, %fd69;
	mul.wide.u32 	%rd10, %r176, 8;
	add.s64 	%rd11, %rd2, %rd10;
	ld.global.f64 	%fd21, [%rd11];
	mul.wide.u32 	%rd12, %r168, 8;
	add.s64 	%rd13, %rd1, %rd12;
	ld.global.f64 	%fd22, [%rd13];
	fma.rn.f64 	%fd23, %fd21, %fd22, %fd20;
	mul.wide.u32 	%rd14, %r175, 8;
	add.s64 	%rd15, %rd2, %rd14;
	ld.global.f64 	%fd24, [%rd15];
	mul.wide.u32 	%rd16, %r167, 8;
	add.s64 	%rd17, %rd1, %rd16;
	ld.global.f64 	%fd25, [%rd17];
	fma.rn.f64 	%fd26, %fd24, %fd25, %fd23;
	mul.wide.u32 	%rd18, %r174, 8;
	add.s64 	%rd19, %rd2, %rd18;
	ld.global.f64 	%fd27, [%rd19];
	mul.wide.u32 	%rd20, %r166, 8;
	add.s64 	%rd21, %rd1, %rd20;
	ld.global.f64 	%fd28, [%rd21];
	fma.rn.f64 	%fd29, %fd27, %fd28, %fd26;
	mul.wide.u32 	%rd22, %r173, 8;
	add.s64 	%rd23, %rd2, %rd22;
	ld.global.f64 	%fd30, [%rd23];
	mul.wide.u32 	%rd24, %r165, 8;
	add.s64 	%rd25, %rd1, %rd24;
	ld.global.f64 	%fd31, [%rd25];
	fma.rn.f64 	%fd32, %fd30, %fd31, %fd29;
	mul.wide.u32 	%rd26, %r172, 8;
	add.s64 	%rd27, %rd2, %rd26;
	ld.global.f64 	%fd33, [%rd27];
	mul.wide.u32 	%rd28, %r164, 8;
	add.s64 	%rd29, %rd1, %rd28;
	ld.global.f64 	%fd34, [%rd29];
	fma.rn.f64 	%fd35, %fd33, %fd34, %fd32;
	mul.wide.u32 	%rd30, %r171, 8;
	add.s64 	%rd31, %rd2, %rd30;
	ld.global.f64 	%fd36, [%rd31];
	mul.wide.u32 	%rd32, %r163, 8;
	add.s64 	%rd33, %rd1, %rd32;
	ld.global.f64 	%fd37, [%rd33];
	fma.rn.f64 	%fd38, %fd36, %fd37, %fd35;
	mul.wide.u32 	%rd34, %r170, 8;
	add.s64 	%rd35, %rd2, %rd34;
	ld.global.f64 	%fd39, [%rd35];
	mul.wide.u32 	%rd36, %r162, 8;
	add.s64 	%rd37, %rd1, %rd36;
	ld.global.f64 	%fd40, [%rd37];
	fma.rn.f64 	%fd69, %fd39, %fd40, %fd38;
	add.s32 	%r178, %r178, 8;
	add.s32 	%r176, %r176, %r17;
	add.s32 	%r175, %r175, %r17;
	add.s32 	%r174, %r174, %r17;
	add.s32 	%r173, %r173, %r17;
	add.s32 	%r172, %r172, %r17;
	add.s32 	%r171, %r171, %r17;
	add.s32 	%r170, %r170, %r17;
	add.s32 	%r169, %r169, %r17;
	add.s32 	%r168, %r168, %r26;
	add.s32 	%r167, %r167, %r26;
	add.s32 	%r166, %r166, %r26;
	add.s32 	%r165, %r165, %r26;
	add.s32 	%r164, %r164, %r26;
	add.s32 	%r163, %r163, %r26;
	add.s32 	%r162, %r162, %r26;
	add.s32 	%r161, %r161, %r26;
	add.s32 	%r160, %r160, 8;
	setp.ne.s32 	%p9, %r160, 0;
	@%p9 bra 	$L__BB4_6;
$L__BB4_7:
	setp.eq.s32 	%p10, %r12, 0;
	@%p10 bra 	$L__BB4_15;
	add.s32 	%r140, %r12, -1;
	setp.lt.u32 	%p11, %r140, 3;
	@%p11 bra 	$L__BB4_10;
	mad.lo.s32 	%r141, %r178, %r96, %r159;
	mul.wide.u32 	%rd38, %r141, 8;
	add.s64 	%rd39, %rd2, %rd38;
	ld.global.f64 	%fd42, [%rd39];
	add.s32 	%r142, %r10, %r178;
	mad.lo.s32 	%r143, %r142, %r95, %r36;
	mul.wide.u32 	%rd40, %r143, 8;
	add.s64 	%rd41, %rd1, %rd40;
	ld.global.f64 	%fd43, [%rd41];
	fma.rn.f64 	%fd44, %fd42, %fd43, %fd69;
	add.s32 	%r144, %r141, %r96;
	mul.wide.u32 	%rd42, %r144, 8;
	add.s64 	%rd43, %rd2, %rd42;
	ld.global.f64 	%fd45, [%rd43];
	add.s32 	%r145, %r143, %r95;
	mul.wide.u32 	%rd44, %r145, 8;
	add.s64 	%rd45, %rd1, %rd44;
	ld.global.f64 	%fd46, [%rd45];
	fma.rn.f64 	%fd47, %fd45, %fd46, %fd44;
	add.s32 	%r146, %r144, %r96;
	mul.wide.u32 	%rd46, %r146, 8;
	add.s64 	%rd47, %rd2, %rd46;
	ld.global.f64 	%fd48, [%rd47];
	add.s32 	%r147, %r145, %r95;
	mul.wide.u32 	%rd48, %r147, 8;
	add.s64 	%rd49, %rd1, %rd48;
	ld.global.f64 	%fd49, [%rd49];
	fma.rn.f64 	%fd50, %fd48, %fd49, %fd47;
	add.s32 	%r148, %r146, %r96;
	mul.wide.u32 	%rd50, %r148, 8;
	add.s64 	%rd51, %rd2, %rd50;
	ld.global.f64 	%fd51, [%rd51];
	add.s32 	%r149, %r147, %r95;
	mul.wide.u32 	%rd52, %r149, 8;
	add.s64 	%rd53, %rd1, %rd52;
	ld.global.f64 	%fd52, [%rd53];
	fma.rn.f64 	%fd69, %fd51, %fd52, %fd50;
	add.s32 	%r178, %r178, 4;
$L__BB4_10:
	setp.eq.s32 	%p12, %r13, 0;
	@%p12 bra 	$L__BB4_15;
	setp.eq.s32 	%p13, %r13, 1;
	@%p13 bra 	$L__BB4_13;
	mad.lo.s32 	%r150, %r178, %r96, %r159;
	mul.wide.u32 	%rd54, %r150, 8;
	add.s64 	%rd55, %rd2, %rd54;
	ld.global.f64 	%fd54, [%rd55];
	add.s32 	%r151, %r10, %r178;
	mad.lo.s32 	%r152, %r151, %r95, %r36;
	mul.wide.u32 	%rd56, %r152, 8;
	add.s64 	%rd57, %rd1, %rd56;
	ld.global.f64 	%fd55, [%rd57];
	fma.rn.f64 	%fd56, %fd54, %fd55, %fd69;
	add.s32 	%r153, %r150, %r96;
	mul.wide.u32 	%rd58, %r153, 8;
	add.s64 	%rd59, %rd2, %rd58;
	ld.global.f64 	%fd57, [%rd59];
	add.s32 	%r154, %r152, %r95;
	mul.wide.u32 	%rd60, %r154, 8;
	add.s64 	%rd61, %rd1, %rd60;
	ld.global.f64 	%fd58, [%rd61];
	fma.rn.f64 	%fd69, %fd57, %fd58, %fd56;
	add.s32 	%r178, %r178, 2;
$L__BB4_13:
	setp.eq.s32 	%p14, %r15, 0;
	@%p14 bra 	$L__BB4_15;
	mad.lo.s32 	%r155, %r178, %r96, %r159;
	mul.wide.u32 	%rd62, %r155, 8;
	add.s64 	%rd63, %rd2, %rd62;
	ld.global.f64 	%fd59, [%rd63];
	add.s32 	%r156, %r10, %r178;
	mad.lo.s32 	%r157, %r156, %r95, %r36;
	mul.wide.u32 	%rd64, %r157, 8;
	add.s64 	%rd65, %rd1, %rd64;
	ld.global.f64 	%fd60, [%rd65];
	fma.rn.f64 	%fd69, %fd59, %fd60, %fd69;
$L__BB4_15:
	add.s32 	%r159, %r159, 1;
	setp.lt.s32 	%p15, %r159, %r7;
	@%p15 bra 	$L__BB4_3;
$L__BB4_16:
	ld.param.u64 	%rd69, [_ZN6kernel8multiplyEPdPKdS2_jjj_param_0];
	mad.lo.s32 	%r158, %r96, %r104, %r1;
	cvta.to.global.u64 	%rd66, %rd69;
	mul.wide.u32 	%rd67, %r158, 8;
	add.s64 	%rd68, %rd66, %rd67;
	st.global.f64 	[%rd68], %fd69;
$L__BB4_17:
	ret;

}
	// .globl	_ZN6kernel11square_meanEPdPKdS2_jj
.visible .entry _ZN6kernel11square_meanEPdPKdS2_jj(
	.param .u64 .ptr .align 1 _ZN6kernel11square_meanEPdPKdS2_jj_param_0,
	.param .u64 .ptr .align 1 _ZN6kernel11square_meanEPdPKdS2_jj_param_1,
	.param .u64 .ptr .align 1 _ZN6kernel11square_meanEPdPKdS2_jj_param_2,
	.param .u32 _ZN6kernel11square_meanEPdPKdS2_jj_param_3,
	.param .u32 _ZN6kernel11square_meanEPdPKdS2_jj_param_4
)
{


	ret;

}


// ===== COMPILED SASS (sm_100) =====

	.target	sm_100

	.elftype	@"ET_EXEC"


//--------------------- .note.nv.tkinfo           --------------------------
	.section	.note.nv.tkinfo,"",@"SHT_NOTE"
	.sectionflags	@"SHF_NOTE_NV_TKINFO"
	.tkinfo
        /*0018*/ 	.word	0x00000002
        /*0030*/ 	.string	""
        /*0030*/ 	.string	"ptxas"
        /*0030*/ 	.string	"Cuda compilation tools, release 13.0, V13.0.88"
        /*0030*/ 	.string	"Build cuda_13.0.r13.0/compiler.36424714_0"
        /*0030*/ 	.string	"-arch sm_100 -m 64 "



//--------------------- .note.nv.cuinfo           --------------------------
	.section	.note.nv.cuinfo,"",@"SHT_NOTE"
	.sectionflags	@"SHF_NOTE_NV_CUINFO"
        /*0018*/ 	.short	0x0002
        /*001a*/ 	.short	0x0064
        /*001c*/ 	.short	0x0082
	.zero		2


//--------------------- .nv.info                  --------------------------
	.section	.nv.info,"",@"SHT_CUDA_INFO"
	.align	4


	//----- nvinfo : EIATTR_REGCOUNT
	.align		4
        /*0000*/ 	.byte	0x04, 0x2f
        /*0002*/ 	.short	(.L_1 - .L_0)
	.align		4
.L_0:
        /*0004*/ 	.word	index@(_ZN6kernel22three_channels_to_grayEPdPKijj)
        /*0008*/ 	.word	0x00000017


	//----- nvinfo : EIATTR_FRAME_SIZE
	.align		4
.L_1:
        /*000c*/ 	.byte	0x04, 0x11
        /*000e*/ 	.short	(.L_3 - .L_2)
	.align		4
.L_2:
        /*0010*/ 	.word	index@($__internal_3_$__cuda_sm20_div_rn_f64_full)
        /*0014*/ 	.word	0x00000000


	//----- nvinfo : EIATTR_FRAME_SIZE
	.align		4
.L_3:
        /*0018*/ 	.byte	0x04, 0x11
        /*001a*/ 	.short	(.L_5 - .L_4)
	.align		4
.L_4:
        /*001c*/ 	.word	index@(_ZN6kernel22three_channels_to_grayEPdPKijj)
        /*0020*/ 	.word	0x00000000


	//----- nvinfo : EIATTR_REGCOUNT
	.align		4
.L_5:
        /*0024*/ 	.byte	0x04, 0x2f
        /*0026*/ 	.short	(.L_7 - .L_6)
	.align		4
.L_6:
        /*0028*/ 	.word	index@(_ZN6kernel22gray_to_three_channelsEPiPKdjj)
        /*002c*/ 	.word	0x00000010


	//----- nvinfo : EIATTR_FRAME_SIZE
	.align		4
.L_7:
        /*0030*/ 	.byte	0x04, 0x11
        /*0032*/ 	.short	(.L_9 - .L_8)
	.align		4
.L_8:
        /*0034*/ 	.word	index@(_ZN6kernel22gray_to_three_channelsEPiPKdjj)
        /*0038*/ 	.word	0x00000000


	//----- nvinfo : EIATTR_REGCOUNT
	.align		4
.L_9:
        /*003c*/ 	.byte	0x04, 0x2f
        /*003e*/ 	.short	(.L_11 - .L_10)
	.align		4
.L_10:
        /*0040*/ 	.word	index@(_ZN6kernel13find_varianceEPdPKdjjj)
        /*0044*/ 	.word	0x00000036


	//----- nvinfo : EIATTR_FRAME_SIZE
	.align		4
.L_11:
        /*0048*/ 	.byte	0x04, 0x11
        /*004a*/ 	.short	(.L_13 - .L_12)
	.align		4
.L_12:
        /*004c*/ 	.word	index@($__internal_2_$__cuda_sm20_dsqrt_rn_f64_mediumpath_v1)
        /*0050*/ 	.word	0x00000000


	//----- nvinfo : EIATTR_FRAME_SIZE
	.align		4
.L_13:
        /*0054*/ 	.byte	0x04, 0x11
        /*0056*/ 	.short	(.L_15 - .L_14)
	.align		4
.L_14:
        /*0058*/ 	.word	index@($__internal_1_$__cuda_sm20_div_rn_f64_full)
        /*005c*/ 	.word	0x00000000


	//----- nvinfo : EIATTR_FRAME_SIZE
	.align		4
.L_15:
        /*0060*/ 	.byte	0x04, 0x11
        /*0062*/ 	.short	(.L_17 - .L_16)
	.align		4
.L_16:
        /*0064*/ 	.word	index@(_ZN6kernel13find_varianceEPdPKdjjj)
        /*0068*/ 	.word	0x00000000


	//----- nvinfo : EIATTR_REGCOUNT
	.align		4
.L_17:
        /*006c*/ 	.byte	0x04, 0x2f
        /*006e*/ 	.short	(.L_19 - .L_18)
	.align		4
.L_18:
        /*0070*/ 	.word	index@(_ZN6kernel18adaptive_thresholdEPdPKdjjj)
        /*0074*/ 	.word	0x00000036


	//----- nvinfo : EIATTR_FRAME_SIZE
	.align		4
.L_19:
        /*0078*/ 	.byte	0x04, 0x11
        /*007a*/ 	.short	(.L_21 - .L_20)
	.align		4
.L_20:
        /*007c*/ 	.word	index@($__internal_0_$__cuda_sm20_div_rn_f64_full)
        /*0080*/ 	.word	0x00000000


	//----- nvinfo : EIATTR_FRAME_SIZE
	.align		4
.L_21:
        /*0084*/ 	.byte	0x04, 0x11
        /*0086*/ 	.short	(.L_23 - .L_22)
	.align		4
.L_22:
        /*0088*/ 	.word	index@(_ZN6kernel18adaptive_thresholdEPdPKdjjj)
        /*008c*/ 	.word	0x00000000


	//----- nvinfo : EIATTR_REGCOUNT
	.align		4
.L_23:
        /*0090*/ 	.byte	0x04, 0x2f
        /*0092*/ 	.short	(.L_25 - .L_24)
	.align		4
.L_24:
        /*0094*/ 	.word	index@(_ZN6kernel8multiplyEPdPKdS2_jjj)
        /*0098*/ 	.word	0x00000038


	//----- nvinfo : EIATTR_FRAME_SIZE
	.align		4
.L_25:
        /*009c*/ 	.byte	0x04, 0x11
        /*009e*/ 	.short	(.L_27 - .L_26)
	.align		4
.L_26:
        /*00a0*/ 	.word	index@(_ZN6kernel8multiplyEPdPKdS2_jjj)
        /*00a4*/ 	.word	0x00000000


	//----- nvinfo : EIATTR_REGCOUNT
	.align		4
.L_27:
        /*00a8*/ 	.byte	0x04, 0x2f
        /*00aa*/ 	.short	(.L_29 - .L_28)
	.align		4
.L_28:
        /*00ac*/ 	.word	index@(_ZN6kernel11square_meanEPdPKdS2_jj)
        /*00b0*/ 	.word	0x00000004


	//----- nvinfo : EIATTR_FRAME_SIZE
	.align		4
.L_29:
        /*00b4*/ 	.byte	0x04, 0x11
        /*00b6*/ 	.short	(.L_31 - .L_30)
	.align		4
.L_30:
        /*00b8*/ 	.word	index@(_ZN6kernel11square_meanEPdPKdS2_jj)
        /*00bc*/ 	.word	0x00000000


	//----- nvinfo : EIATTR_MIN_STACK_SIZE
	.align		4
.L_31:
        /*00c0*/ 	.byte	0x04, 0x12
        /*00c2*/ 	.short	(.L_33 - .L_32)
	.align		4
.L_32:
        /*00c4*/ 	.word	index@(_ZN6kernel11square_meanEPdPKdS2_jj)
        /*00c8*/ 	.word	0x00000000


	//----- nvinfo : EIATTR_MIN_STACK_SIZE
	.align		4
.L_33:
        /*00cc*/ 	.byte	0x04, 0x12
        /*00ce*/ 	.short	(.L_35 - .L_34)
	.align		4
.L_34:
        /*00d0*/ 	.word	index@(_ZN6kernel8multiplyEPdPKdS2_jjj)
        /*00d4*/ 	.word	0x00000000


	//----- nvinfo : EIATTR_MIN_STACK_SIZE
	.align		4
.L_35:
        /*00d8*/ 	.byte	0x04, 0x12
        /*00da*/ 	.short	(.L_37 - .L_36)
	.align		4
.L_36:
        /*00dc*/ 	.word	index@(_ZN6kernel18adaptive_thresholdEPdPKdjjj)
        /*00e0*/ 	.word	0x00000000


	//----- nvinfo : EIATTR_MIN_STACK_SIZE
	.align		4
.L_37:
        /*00e4*/ 	.byte	0x04, 0x12
        /*00e6*/ 	.short	(.L_39 - .L_38)
	.align		4
.L_38:
        /*00e8*/ 	.word	index@(_ZN6kernel13find_varianceEPdPKdjjj)
        /*00ec*/ 	.word	0x00000000


	//----- nvinfo : EIATTR_MIN_STACK_SIZE
	.align		4
.L_39:
        /*00f0*/ 	.byte	0x04, 0x12
        /*00f2*/ 	.short	(.L_41 - .L_40)
	.align		4
.L_40:
        /*00f4*/ 	.word	index@(_ZN6kernel22gray_to_three_channelsEPiPKdjj)
        /*00f8*/ 	.word	0x00000000


	//----- nvinfo : EIATTR_MIN_STACK_SIZE
	.align		4
.L_41:
        /*00fc*/ 	.byte	0x04, 0x12
        /*00fe*/ 	.short	(.L_43 - .L_42)
	.align		4
.L_42:
        /*0100*/ 	.word	index@(_ZN6kernel22three_channels_to_grayEPdPKijj)
        /*0104*/ 	.word	0x00000000
.L_43:


//--------------------- .nv.compat                --------------------------
	.section	.nv.compat,"",@"SHT_CUDA_COMPAT_INFO"
	.align	4
        /*0000*/ 	.byte	0x02, 0x09, 0x00, 0x00, 0x02, 0x02, 0x01, 0x00, 0x02, 0x05, 0x05, 0x00, 0x03, 0x07, 0x01, 0x01
        /*0010*/ 	.byte	0x02, 0x03, 0x00, 0x00, 0x02, 0x06, 0x01, 0x00, 0x04, 0x0b, 0x08, 0x00, 0x01, 0x00, 0x00, 0x00
        /*0020*/ 	.byte	0x00, 0x00, 0x00, 0x00


//--------------------- .nv.info._ZN6kernel11square_meanEPdPKdS2_jj --------------------------
	.section	.nv.info._ZN6kernel11square_meanEPdPKdS2_jj,"",@"SHT_CUDA_INFO"
	.sectionflags	@""
	.align	4


	//----- nvinfo : EIATTR_CUDA_API_VERSION
	.align		4
        /*0000*/ 	.byte	0x04, 0x37
        /*0002*/ 	.short	(.L_45 - .L_44)
.L_44:
        /*0004*/ 	.word	0x00000082


	//----- nvinfo : EIATTR_KPARAM_INFO
	.align		4
.L_45:
        /*0008*/ 	.byte	0x04, 0x17
        /*000a*/ 	.short	(.L_47 - .L_46)
.L_46:
        /*000c*/ 	.word	0x00000000
        /*0010*/ 	.short	0x0004
        /*0012*/ 	.short	0x001c
        /*0014*/ 	.byte	0x00, 0xf0, 0x11, 0x00


	//----- nvinfo : EIATTR_KPARAM_INFO
	.align		4
.L_47:
        /*0018*/ 	.byte	0x04, 0x17
        /*001a*/ 	.short	(.L_49 - .L_48)
.L_48:
        /*001c*/ 	.word	0x00000000
        /*0020*/ 	.short	0x0003
        /*0022*/ 	.short	0x0018
        /*0024*/ 	.byte	0x00, 0xf0, 0x11, 0x00


	//----- nvinfo : EIATTR_KPARAM_INFO
	.align		4
.L_49:
        /*0028*/ 	.byte	0x04, 0x17
        /*002a*/ 	.short	(.L_51 - .L_50)
.L_50:
        /*002c*/ 	.word	0x00000000
        /*0030*/ 	.short	0x0002
        /*0032*/ 	.short	0x0010
        /*0034*/ 	.byte	0x00, 0xf5, 0x21, 0x00


	//----- nvinfo : EIATTR_KPARAM_INFO
	.align		4
.L_51:
        /*0038*/ 	.byte	0x04, 0x17
        /*003a*/ 	.short	(.L_53 - .L_52)
.L_52:
        /*003c*/ 	.word	0x00000000
        /*0040*/ 	.short	0x0001
        /*0042*/ 	.short	0x0008
        /*0044*/ 	.byte	0x00, 0xf5, 0x21, 0x00


	//----- nvinfo : EIATTR_KPARAM_INFO
	.align		4
.L_53:
        /*0048*/ 	.byte	0x04, 0x17
        /*004a*/ 	.short	(.L_55 - .L_54)
.L_54:
        /*004c*/ 	.word	0x00000000
        /*0050*/ 	.short	0x0000
        /*0052*/ 	.short	0x0000
        /*0054*/ 	.byte	0x00, 0xf5, 0x21, 0x00


	//----- nvinfo : EIATTR_SPARSE_MMA_MASK
	.align		4
.L_55:
        /*0058*/ 	.byte	0x03, 0x50
        /*005a*/ 	.short	0x0000


	//----- nvinfo : EIATTR_MAXREG_COUNT
	.align		4
        /*005c*/ 	.byte	0x03, 0x1b
        /*005e*/ 	.short	0x00ff


	//----- nvinfo : EIATTR_MERCURY_ISA_VERSION
	.align		4
        /*0060*/ 	.byte	0x03, 0x5f
        /*0062*/ 	.short	0x0101


	//----- nvinfo : EIATTR_VRC_CTA_INIT_COUNT
	.align		4
        /*0064*/ 	.byte	0x02, 0x4a
	.zero		1
	.zero		1


	//----- nvinfo : EIATTR_EXIT_INSTR_OFFSETS
	.align		4
        /*0068*/ 	.byte	0x04, 0x1c
        /*006a*/ 	.short	(.L_57 - .L_56)


	//   ....[0]....
.L_56:
        /*006c*/ 	.word	0x00000010


	//----- nvinfo : EIATTR_CBANK_PARAM_SIZE
	.align		4
.L_57:
        /*0070*/ 	.byte	0x03, 0x19
        /*0072*/ 	.short	0x0020


	//----- nvinfo : EIATTR_PARAM_CBANK
	.align		4
        /*0074*/ 	.byte	0x04, 0x0a
        /*0076*/ 	.short	(.L_59 - .L_58)
	.align		4
.L_58:
        /*0078*/ 	.word	index@(.nv.constant0._ZN6kernel11square_meanEPdPKdS2_jj)
        /*007c*/ 	.short	0x0380
        /*007e*/ 	.short	0x0020


	//----- nvinfo : EIATTR_SW_WAR
	.align		4
.L_59:
        /*0080*/ 	.byte	0x04, 0x36
        /*0082*/ 	.short	(.L_61 - .L_60)
.L_60:
        /*0084*/ 	.word	0x00000008
.L_61:


//--------------------- .nv.info._ZN6kernel8multiplyEPdPKdS2_jjj --------------------------
	.section	.nv.info._ZN6kernel8multiplyEPdPKdS2_jjj,"",@"SHT_CUDA_INFO"
	.sectionflags	@""
	.align	4


	//----- nvinfo : EIATTR_CUDA_API_VERSION
	.align		4
        /*0000*/ 	.byte	0x04, 0x37
        /*0002*/ 	.short	(.L_63 - .L_62)
.L_62:
        /*0004*/ 	.word	0x00000082


	//----- nvinfo : EIATTR_KPARAM_INFO
	.align		4
.L_63:
        /*0008*/ 	.byte	0x04, 0x17
        /*000a*/ 	.short	(.L_65 - .L_64)
.L_64:
        /*000c*/ 	.word	0x00000000
        /*0010*/ 	.short	0x0005
        /*0012*/ 	.short	0x0020
        /*0014*/ 	.byte	0x00, 0xf0, 0x11, 0x00


	//----- nvinfo : EIATTR_KPARAM_INFO
	.align		4
.L_65:
        /*0018*/ 	.byte	0x04, 0x17
        /*001a*/ 	.short	(.L_67 - .L_66)
.L_66:
        /*001c*/ 	.word	0x00000000
        /*0020*/ 	.short	0x0004
        /*0022*/ 	.short	0x001c
        /*0024*/ 	.byte	0x00, 0xf0, 0x11, 0x00


	//----- nvinfo : EIATTR_KPARAM_INFO
	.align		4
.L_67:
        /*0028*/ 	.byte	0x04, 0x17
        /*002a*/ 	.short	(.L_69 - .L_68)
.L_68:
        /*002c*/ 	.word	0x00000000
        /*0030*/ 	.short	0x0003
        /*0032*/ 	.short	0x0018
        /*0034*/ 	.byte	0x00, 0xf0, 0x11, 0x00


	//----- nvinfo : EIATTR_KPARAM_INFO
	.align		4
.L_69:
        /*0038*/ 	.byte	0x04, 0x17
        /*003a*/ 	.short	(.L_71 - .L_70)
.L_70:
        /*003c*/ 	.word	0x00000000
        /*0040*/ 	.short	0x0002
        /*0042*/ 	.short	0x0010
        /*0044*/ 	.byte	0x00, 0xf5, 0x21, 0x00


	//----- nvinfo : EIATTR_KPARAM_INFO
	.align		4
.L_71:
        /*0048*/ 	.byte	0x04, 0x17
        /*004a*/ 	.short	(.L_73 - .L_72)
.L_72:
        /*004c*/ 	.word	0x00000000
        /*0050*/ 	.short	0x0001
        /*0052*/ 	.short	0x0008
        /*0054*/ 	.byte	0x00, 0xf5, 0x21, 0x00


	//----- nvinfo : EIATTR_KPARAM_INFO
	.align		4
.L_73:
        /*0058*/ 	.byte	0x04, 0x17
        /*005a*/ 	.short	(.L_75 - .L_74)
.L_74:
        /*005c*/ 	.word	0x00000000
        /*0060*/ 	.short	0x0000
        /*0062*/ 	.short	0x0000
        /*0064*/ 	.byte	0x00, 0xf5, 0x21, 0x00


	//----- nvinfo : EIATTR_SPARSE_MMA_MASK
	.align		4
.L_75:
        /*0068*/ 	.byte	0x03, 0x50
        /*006a*/ 	.short	0x0000


	//----- nvinfo : EIATTR_MAXREG_COUNT
	.align		4
        /*006c*/ 	.byte	0x03, 0x1b
        /*006e*/ 	.short	0x00ff


	//----- nvinfo : EIATTR_MERCURY_ISA_VERSION
	.align		4
        /*0070*/ 	.byte	0x03, 0x5f
        /*0072*/ 	.short	0x0101


	//----- nvinfo : EIATTR_VRC_CTA_INIT_COUNT
	.align		4
        /*0074*/ 	.byte	0x02, 0x4a
	.zero		1
	.zero		1


	//----- nvinfo : EIATTR_EXIT_INSTR_OFFSETS
	.align		4
        /*0078*/ 	.byte	0x04, 0x1c
        /*007a*/ 	.short	(.L_77 - .L_76)


	//   ....[0]....
.L_76:
        /*007c*/ 	.word	0x000000e0


	//   ....[1]....
        /*0080*/ 	.word	0x00000fc0


	//----- nvinfo : EIATTR_CRS_STACK_SIZE
	.align		4
.L_77:
        /*0084*/ 	.byte	0x04, 0x1e
        /*0086*/ 	.short	(.L_79 - .L_78)
.L_78:
        /*0088*/ 	.word	0x00000000


	//----- nvinfo : EIATTR_CBANK_PARAM_SIZE
	.align		4
.L_79:
        /*008c*/ 	.byte	0x03, 0x19
        /*008e*/ 	.short	0x0024


	//----- nvinfo : EIATTR_PARAM_CBANK
	.align		4
        /*0090*/ 	.byte	0x04, 0x0a
        /*0092*/ 	.short	(.L_81 - .L_80)
	.align		4
.L_80:
        /*0094*/ 	.word	index@(.nv.constant0._ZN6kernel8multiplyEPdPKdS2_jjj)
        /*0098*/ 	.short	0x0380
        /*009a*/ 	.short	0x0024


	//----- nvinfo : EIATTR_SW_WAR
	.align		4
.L_81:
        /*009c*/ 	.byte	0x04, 0x36
        /*009e*/ 	.short	(.L_83 - .L_82)
.L_82:
        /*00a0*/ 	.word	0x00000008
.L_83:


//--------------------- .nv.info._ZN6kernel18adaptive_thresholdEPdPKdjjj --------------------------
	.section	.nv.info._ZN6kernel18adaptive_thresholdEPdPKdjjj,"",@"SHT_CUDA_INFO"
	.sectionflags	@""
	.align	4


	//----- nvinfo : EIATTR_CUDA_API_VERSION
	.align		4
        /*0000*/ 	.byte	0x04, 0x37
        /*0002*/ 	.short	(.L_85 - .L_84)
.L_84:
        /*0004*/ 	.word	0x00000082


	//----- nvinfo : EIATTR_KPARAM_INFO
	.align		4
.L_85:
        /*0008*/ 	.byte	0x04, 0x17
        /*000a*/ 	.short	(.L_87 - .L_86)
.L_86:
        /*000c*/ 	.word	0x00000000
        /*0010*/ 	.short	0x0004
        /*0012*/ 	.short	0x0018
        /*0014*/ 	.byte	0x00, 0xf0, 0x11, 0x00


	//----- nvinfo : EIATTR_KPARAM_INFO
	.align		4
.L_87:
        /*0018*/ 	.byte	0x04, 0x17
        /*001a*/ 	.short	(.L_89 - .L_88)
.L_88:
        /*001c*/ 	.word	0x00000000
        /*0020*/ 	.short	0x0003
        /*0022*/ 	.short	0x0014
        /*0024*/ 	.byte	0x00, 0xf0, 0x11, 0x00


	//----- nvinfo : EIATTR_KPARAM_INFO
	.align		4
.L_89:
        /*0028*/ 	.byte	0x04, 0x17
        /*002a*/ 	.short	(.L_91 - .L_90)
.L_90:
        /*002c*/ 	.word	0x00000000
        /*0030*/ 	.short	0x0002
        /*0032*/ 	.short	0x0010
        /*0034*/ 	.byte	0x00, 0xf0, 0x11, 0x00


	//----- nvinfo : EIATTR_KPARAM_INFO
	.align		4
.L_91:
        /*0038*/ 	.byte	0x04, 0x17
        /*003a*/ 	.short	(.L_93 - .L_92)
.L_92:
        /*003c*/ 	.word	0x00000000
        /*0040*/ 	.short	0x0001
        /*0042*/ 	.short	0x0008
        /*0044*/ 	.byte	0x00, 0xf5, 0x21, 0x00


	//----- nvinfo : EIATTR_KPARAM_INFO
	.align		4
.L_93:
        /*0048*/ 	.byte	0x04, 0x17
        /*004a*/ 	.short	(.L_95 - .L_94)
.L_94:
        /*004c*/ 	.word	0x00000000
        /*0050*/ 	.short	0x0000
        /*0052*/ 	.short	0x0000
        /*0054*/ 	.byte	0x00, 0xf5, 0x21, 0x00


	//----- nvinfo : EIATTR_SPARSE_MMA_MASK
	.align		4
.L_95:
        /*0058*/ 	.byte	0x03, 0x50
        /*005a*/ 	.short	0x0000


	//----- nvinfo : EIATTR_MAXREG_COUNT
	.align		4
        /*005c*/ 	.byte	0x03, 0x1b
        /*005e*/ 	.short	0x00ff


	//----- nvinfo : EIATTR_NUM_BARRIERS
	.align		4
        /*0060*/ 	.byte	0x02, 0x4c
        /*0062*/ 	.byte	0x01
	.zero		1


	//----- nvinfo : EIATTR_MERCURY_ISA_VERSION
	.align		4
        /*0064*/ 	.byte	0x03, 0x5f
        /*0066*/ 	.short	0x0101


	//----- nvinfo : EIATTR_VRC_CTA_INIT_COUNT
	.align		4
        /*0068*/ 	.byte	0x02, 0x4a
	.zero		1
	.zero		1


	//----- nvinfo : EIATTR_EXIT_INSTR_OFFSETS
	.align		4
        /*006c*/ 	.byte	0x04, 0x1c
        /*006e*/ 	.short	(.L_97 - .L_96)


	//   ....[0]....
.L_96:
        /*0070*/ 	.word	0x00000100


	//   ....[1]....
        /*0074*/ 	.word	0x00001380


	//----- nvinfo : EIATTR_CRS_STACK_SIZE
	.align		4
.L_97:
        /*0078*/ 	.byte	0x04, 0x1e
        /*007a*/ 	.short	(.L_99 - .L_98)
.L_98:
        /*007c*/ 	.word	0x00000000


	//----- nvinfo : EIATTR_CBANK_PARAM_SIZE
	.align		4
.L_99:
        /*0080*/ 	.byte	0x03, 0x19
        /*0082*/ 	.short	0x001c


	//----- nvinfo : EIATTR_PARAM_CBANK
	.align		4
        /*0084*/ 	.byte	0x04, 0x0a
        /*0086*/ 	.short	(.L_101 - .L_100)
	.align		4
.L_100:
        /*0088*/ 	.word	index@(.nv.constant0._ZN6kernel18adaptive_thresholdEPdPKdjjj)
        /*008c*/ 	.short	0x0380
        /*008e*/ 	.short	0x001c


	//----- nvinfo : EIATTR_SW_WAR
	.align		4
.L_101:
        /*0090*/ 	.byte	0x04, 0x36
        /*0092*/ 	.short	(.L_103 - .L_102)
.L_102:
        /*0094*/ 	.word	0x00000008
.L_103:


//--------------------- .nv.info._ZN6kernel13find_varianceEPdPKdjjj --------------------------
	.section	.nv.info._ZN6kernel13find_varianceEPdPKdjjj,"",@"SHT_CUDA_INFO"
	.sectionflags	@""
	.align	4


	//----- nvinfo : EIATTR_CUDA_API_VERSION
	.align		4
        /*0000*/ 	.byte	0x04, 0x37
        /*0002*/ 	.short	(.L_105 - .L_104)
.L_104:
        /*0004*/ 	.word	0x00000082


	//----- nvinfo : EIATTR_KPARAM_INFO
	.align		4
.L_105:
        /*0008*/ 	.byte	0x04, 0x17
        /*000a*/ 	.short	(.L_107 - .L_106)
.L_106:
        /*000c*/ 	.word	0x00000000
        /*0010*/ 	.short	0x0004
        /*0012*/ 	.short	0x0018
        /*0014*/ 	.byte	0x00, 0xf0, 0x11, 0x00


	//----- nvinfo : EIATTR_KPARAM_INFO
	.align		4
.L_107:
        /*0018*/ 	.byte	0x04, 0x17
        /*001a*/ 	.short	(.L_109 - .L_108)
.L_108:
        /*001c*/ 	.word	0x00000000
        /*0020*/ 	.short	0x0003
        /*0022*/ 	.short	0x0014
        /*0024*/ 	.byte	0x00, 0xf0, 0x11, 0x00


	//----- nvinfo : EIATTR_KPARAM_INFO
	.align		4
.L_109:
        /*0028*/ 	.byte	0x04, 0x17
        /*002a*/ 	.short	(.L_111 - .L_110)
.L_110:
        /*002c*/ 	.word	0x00000000
        /*0030*/ 	.short	0x0002
        /*0032*/ 	.short	0x0010
        /*0034*/ 	.byte	0x00, 0xf0, 0x11, 0x00


	//----- nvinfo : EIATTR_KPARAM_INFO
	.align		4
.L_111:
        /*0038*/ 	.byte	0x04, 0x17
        /*003a*/ 	.short	(.L_113 - .L_112)
.L_112:
        /*003c*/ 	.word	0x00000000
        /*0040*/ 	.short	0x0001
        /*0042*/ 	.short	0x0008
        /*0044*/ 	.byte	0x00, 0xf5, 0x21, 0x00


	//----- nvinfo : EIATTR_KPARAM_INFO
	.align		4
.L_113:
        /*0048*/ 	.byte	0x04, 0x17
        /*004a*/ 	.short	(.L_115 - .L_114)
.L_114:
        /*004c*/ 	.word	0x00000000
        /*0050*/ 	.short	0x0000
        /*0052*/ 	.short	0x0000
        /*0054*/ 	.byte	0x00, 0xf5, 0x21, 0x00


	//----- nvinfo : EIATTR_SPARSE_MMA_MASK
	.align		4
.L_115:
        /*0058*/ 	.byte	0x03, 0x50
        /*005a*/ 	.short	0x0000


	//----- nvinfo : EIATTR_MAXREG_COUNT
	.align		4
        /*005c*/ 	.byte	0x03, 0x1b
        /*005e*/ 	.short	0x00ff


	//----- nvinfo : EIATTR_NUM_BARRIERS
	.align		4
        /*0060*/ 	.byte	0x02, 0x4c
        /*0062*/ 	.byte	0x01
	.zero		1


	//----- nvinfo : EIATTR_MERCURY_ISA_VERSION
	.align		4
        /*0064*/ 	.byte	0x03, 0x5f
        /*0066*/ 	.short	0x0101


	//----- nvinfo : EIATTR_VRC_CTA_INIT_COUNT
	.align		4
        /*0068*/ 	.byte	0x02, 0x4a
	.zero		1
	.zero		1


	//----- nvinfo : EIATTR_EXIT_INSTR_OFFSETS
	.align		4
        /*006c*/ 	.byte	0x04, 0x1c
        /*006e*/ 	.short	(.L_117 - .L_116)


	//   ....[0]....
.L_116:
        /*0070*/ 	.word	0x00002170


	//   ....[1]....
        /*0074*/ 	.word	0x00002330


	//----- nvinfo : EIATTR_CRS_STACK_SIZE
	.align		4
.L_117:
        /*0078*/ 	.byte	0x04, 0x1e
        /*007a*/ 	.short	(.L_119 - .L_118)
.L_118:
        /*007c*/ 	.word	0x00000000


	//----- nvinfo : EIATTR_CBANK_PARAM_SIZE
	.align		4
.L_119:
        /*0080*/ 	.byte	0x03, 0x19
        /*0082*/ 	.short	0x001c


	//----- nvinfo : EIATTR_PARAM_CBANK
	.align		4
        /*0084*/ 	.byte	0x04, 0x0a
        /*0086*/ 	.short	(.L_121 - .L_120)
	.align		4
.L_120:
        /*0088*/ 	.word	index@(.nv.constant0._ZN6kernel13find_varianceEPdPKdjjj)
        /*008c*/ 	.short	0x0380
        /*008e*/ 	.short	0x001c


	//----- nvinfo : EIATTR_SW_WAR
	.align		4
.L_121:
        /*0090*/ 	.byte	0x04, 0x36
        /*0092*/ 	.short	(.L_123 - .L_122)
.L_122:
        /*0094*/ 	.word	0x00000008
.L_123:


//--------------------- .nv.info._ZN6kernel22gray_to_three_channelsEPiPKdjj --------------------------
	.section	.nv.info._ZN6kernel22gray_to_three_channelsEPiPKdjj,"",@"SHT_CUDA_INFO"
	.sectionflags	@""
	.align	4


	//----- nvinfo : EIATTR_CUDA_API_VERSION
	.align		4
        /*0000*/ 	.byte	0x04, 0x37
        /*0002*/ 	.short	(.L_125 - .L_124)
.L_124:
        /*0004*/ 	.word	0x00000082


	//----- nvinfo : EIATTR_KPARAM_INFO
	.align		4
.L_125:
        /*0008*/ 	.byte	0x04, 0x17
        /*000a*/ 	.short	(.L_127 - .L_126)
.L_126:
        /*000c*/ 	.word	0x00000000
        /*0010*/ 	.short	0x0003
        /*0012*/ 	.short	0x0014
        /*0014*/ 	.byte	0x00, 0xf0, 0x11, 0x00


	//----- nvinfo : EIATTR_KPARAM_INFO
	.align		4
.L_127:
        /*0018*/ 	.byte	0x04, 0x17
        /*001a*/ 	.short	(.L_129 - .L_128)
.L_128:
        /*001c*/ 	.word	0x00000000
        /*0020*/ 	.short	0x0002
        /*0022*/ 	.short	0x0010
        /*0024*/ 	.byte	0x00, 0xf0, 0x11, 0x00


	//----- nvinfo : EIATTR_KPARAM_INFO
	.align		4
.L_129:
        /*0028*/ 	.byte	0x04, 0x17
        /*002a*/ 	.short	(.L_131 - .L_130)
.L_130:
        /*002c*/ 	.word	0x00000000
        /*0030*/ 	.short	0x0001
        /*0032*/ 	.short	0x0008
        /*0034*/ 	.byte	0x00, 0xf5, 0x21, 0x00


	//----- nvinfo : EIATTR_KPARAM_INFO
	.align		4
.L_131:
        /*0038*/ 	.byte	0x04, 0x17
        /*003a*/ 	.short	(.L_133 - .L_132)
.L_132:
        /*003c*/ 	.word	0x00000000
        /*0040*/ 	.short	0x0000
        /*0042*/ 	.short	0x0000
        /*0044*/ 	.byte	0x00, 0xf5, 0x21, 0x00


	//----- nvinfo : EIATTR_SPARSE_MMA_MASK
	.align		4
.L_133:
        /*0048*/ 	.byte	0x03, 0x50
        /*004a*/ 	.short	0x0000


	//----- nvinfo : EIATTR_MAXREG_COUNT
	.align		4
        /*004c*/ 	.byte	0x03, 0x1b
        /*004e*/ 	.short	0x00ff


	//----- nvinfo : EIATTR_MERCURY_ISA_VERSION
	.align		4
        /*0050*/ 	.byte	0x03, 0x5f
        /*0052*/ 	.short	0x0101


	//----- nvinfo : EIATTR_VRC_CTA_INIT_COUNT
	.align		4
        /*0054*/ 	.byte	0x02, 0x4a
	.zero		1
	.zero		1


	//----- nvinfo : EIATTR_EXIT_INSTR_OFFSETS
	.align		4
        /*0058*/ 	.byte	0x04, 0x1c
        /*005a*/ 	.short	(.L_135 - .L_134)


	//   ....[0]....
.L_134:
        /*005c*/ 	.word	0x000000c0


	//   ....[1]....
        /*0060*/ 	.word	0x000001e0


	//   ....[2]....
        /*0064*/ 	.word	0x000002b0


	//----- nvinfo : EIATTR_CRS_STACK_SIZE
	.align		4
.L_135:
        /*0068*/ 	.byte	0x04, 0x1e
        /*006a*/ 	.short	(.L_137 - .L_136)
.L_136:
        /*006c*/ 	.word	0x00000000


	//----- nvinfo : EIATTR_CBANK_PARAM_SIZE
	.align		4
.L_137:
        /*0070*/ 	.byte	0x03, 0x19
        /*0072*/ 	.short	0x0018


	//----- nvinfo : EIATTR_PARAM_CBANK
	.align		4
        /*0074*/ 	.byte	0x04, 0x0a
        /*0076*/ 	.short	(.L_139 - .L_138)
	.align		4
.L_138:
        /*0078*/ 	.word	index@(.nv.constant0._ZN6kernel22gray_to_three_channelsEPiPKdjj)
        /*007c*/ 	.short	0x0380
        /*007e*/ 	.short	0x0018


	//----- nvinfo : EIATTR_SW_WAR
	.align		4
.L_139:
        /*0080*/ 	.byte	0x04, 0x36
        /*0082*/ 	.short	(.L_141 - .L_140)
.L_140:
        /*0084*/ 	.word	0x00000008
.L_141:


//--------------------- .nv.info._ZN6kernel22three_channels_to_grayEPdPKijj --------------------------
	.section	.nv.info._ZN6kernel22three_channels_to_grayEPdPKijj,"",@"SHT_CUDA_INFO"
	.sectionflags	@""
	.align	4


	//----- nvinfo : EIATTR_CUDA_API_VERSION
	.align		4
        /*0000*/ 	.byte	0x04, 0x37
        /*0002*/ 	.short	(.L_143 - .L_142)
.L_142:
        /*0004*/ 	.word	0x00000082


	//----- nvinfo : EIATTR_KPARAM_INFO
	.align		4
.L_143:
        /*0008*/ 	.byte	0x04, 0x17
        /*000a*/ 	.short	(.L_145 - .L_144)
.L_144:
        /*000c*/ 	.word	0x00000000
        /*0010*/ 	.short	0x0003
        /*0012*/ 	.short	0x0014
        /*0014*/ 	.byte	0x00, 0xf0, 0x11, 0x00


	//----- nvinfo : EIATTR_KPARAM_INFO
	.align		4
.L_145:
        /*0018*/ 	.byte	0x04, 0x17
        /*001a*/ 	.short	(.L_147 - .L_146)
.L_146:
        /*001c*/ 	.word	0x00000000
        /*0020*/ 	.short	0x0002
        /*0022*/ 	.short	0x0010
        /*0024*/ 	.byte	0x00, 0xf0, 0x11, 0x00


	//----- nvinfo : EIATTR_KPARAM_INFO
	.align		4
.L_147:
        /*0028*/ 	.byte	0x04, 0x17
        /*002a*/ 	.short	(.L_149 - .L_148)
.L_148:
        /*002c*/ 	.word	0x00000000
        /*0030*/ 	.short	0x0001
        /*0032*/ 	.short	0x0008
        /*0034*/ 	.byte	0x00, 0xf5, 0x21, 0x00


	//----- nvinfo : EIATTR_KPARAM_INFO
	.align		4
.L_149:
        /*0038*/ 	.byte	0x04, 0x17
        /*003a*/ 	.short	(.L_151 - .L_150)
.L_150:
        /*003c*/ 	.word	0x00000000
        /*0040*/ 	.short	0x0000
        /*0042*/ 	.short	0x0000
        /*0044*/ 	.byte	0x00, 0xf5, 0x21, 0x00


	//----- nvinfo : EIATTR_SPARSE_MMA_MASK
	.align		4
.L_151:
        /*0048*/ 	.byte	0x03, 0x50
        /*004a*/ 	.short	0x0000


	//----- nvinfo : EIATTR_MAXREG_COUNT
	.align		4
        /*004c*/ 	.byte	0x03, 0x1b
        /*004e*/ 	.short	0x00ff


	//----- nvinfo : EIATTR_MERCURY_ISA_VERSION
	.align		4
        /*0050*/ 	.byte	0x03, 0x5f
        /*0052*/ 	.short	0x0101


	//----- nvinfo : EIATTR_VRC_CTA_INIT_COUNT
	.align		4
        /*0054*/ 	.byte	0x02, 0x4a
	.zero		1
	.zero		1


	//----- nvinfo : EIATTR_EXIT_INSTR_OFFSETS
	.align		4
        /*0058*/ 	.byte	0x04, 0x1c
        /*005a*/ 	.short	(.L_153 - .L_152)


	//   ....[0]....
.L_152:
        /*005c*/ 	.word	0x000000c0


	//   ....[1]....
        /*0060*/ 	.word	0x00000320


	//----- nvinfo : EIATTR_CRS_STACK_SIZE
	.align		4
.L_153:
        /*0064*/ 	.byte	0x04, 0x1e
        /*0066*/ 	.short	(.L_155 - .L_154)
.L_154:
        /*0068*/ 	.word	0x00000000


	//----- nvinfo : EIATTR_CBANK_PARAM_SIZE
	.align		4
.L_155:
        /*006c*/ 	.byte	0x03, 0x19
        /*006e*/ 	.short	0x0018


	//----- nvinfo : EIATTR_PARAM_CBANK
	.align		4
        /*0070*/ 	.byte	0x04, 0x0a
        /*0072*/ 	.short	(.L_157 - .L_156)
	.align		4
.L_156:
        /*0074*/ 	.word	index@(.nv.constant0._ZN6kernel22three_channels_to_grayEPdPKijj)
        /*0078*/ 	.short	0x0380
        /*007a*/ 	.short	0x0018


	//----- nvinfo : EIATTR_SW_WAR
	.align		4
.L_157:
        /*007c*/ 	.byte	0x04, 0x36
        /*007e*/ 	.short	(.L_159 - .L_158)
.L_158:
        /*0080*/ 	.word	0x00000008
.L_159:


//--------------------- .nv.callgraph             --------------------------
	.section	.nv.callgraph,"",@"SHT_CUDA_CALLGRAPH"
	.align	4
	.sectionentsize	8
	.align		4
        /*0000*/ 	.word	0x00000000
	.align		4
        /*0004*/ 	.word	0xffffffff
	.align		4
        /*0008*/ 	.word	0x00000000
	.align		4
        /*000c*/ 	.word	0xfffffffe
	.align		4
        /*0010*/ 	.word	0x00000000
	.align		4
        /*0014*/ 	.word	0xfffffffd
	.align		4
        /*0018*/ 	.word	0x00000000
	.align		4
        /*001c*/ 	.word	0xfffffffc


//--------------------- .text._ZN6kernel11square_meanEPdPKdS2_jj --------------------------
	.section	.text._ZN6kernel11square_meanEPdPKdS2_jj,"ax",@progbits
	.align	128
        .global         _ZN6kernel11square_meanEPdPKdS2_jj
        .type           _ZN6kernel11square_meanEPdPKdS2_jj,@function
        .size           _ZN6kernel11square_meanEPdPKdS2_jj,(.L_x_85 - _ZN6kernel11square_meanEPdPKdS2_jj)
        .other          _ZN6kernel11square_meanEPdPKdS2_jj,@"STO_CUDA_ENTRY STV_DEFAULT"
_ZN6kernel11square_meanEPdPKdS2_jj:
.text._ZN6kernel11square_meanEPdPKdS2_jj:
[----:B------:R-:W-:Y:S01]  /*0000*/  LDC R1, c[0x0][0x37c] ;  /* 0x0000df00ff017b82 */ /* 0x000fe20000000800 */
[----:B------:R-:W-:Y:S05]  /*0010*/  EXIT ;  /* 0x000000000000794d */ /* 0x000fea0003800000 */
.L_x_0:
[----:B------:R-:W-:-:S00]  /*0020*/  BRA `(.L_x_0) ;  /* 0xfffffffc00fc7947 */ /* 0x000fc0000383ffff */
[----:B------:R-:W-:-:S00]  /*0030*/  NOP ;  /* 0x0000000000007918 */ /* 0x000fc00000000000 */
        /* <DEDUP_REMOVED lines=12> */
.L_x_85:


//--------------------- .text._ZN6kernel8multiplyEPdPKdS2_jjj --------------------------
	.section	.text._ZN6kernel8multiplyEPdPKdS2_jjj,"ax",@progbits
	.align	128
        .global         _ZN6kernel8multiplyEPdPKdS2_jjj
        .type           _ZN6kernel8multiplyEPdPKdS2_jjj,@function
        .size           _ZN6kernel8multiplyEPdPKdS2_jjj,(.L_x_86 - _ZN6kernel8multiplyEPdPKdS2_jjj)
        .other          _ZN6kernel8multiplyEPdPKdS2_jjj,@"STO_CUDA_ENTRY STV_DEFAULT"
_ZN6kernel8multiplyEPdPKdS2_jjj:
.text._ZN6kernel8multiplyEPdPKdS2_jjj:
[----:B------:R-:W-:Y:S01]  /*0000*/  LDC R1, c[0x0][0x37c] ;  /* 0x0000df00ff017b82 */ /* 0x000fe20000000800 */
[----:B------:R-:W0:Y:S07]  /*0010*/  S2R R11, SR_TID.Y ;  /* 0x00000000000b7919 */ /* 0x000e2e0000002200 */
[----:B------:R-:W1:Y:S01]  /*0020*/  S2UR UR4, SR_CTAID.Y ;  /* 0x00000000000479c3 */ /* 0x000e620000002600 */
[----:B------:R-:W2:Y:S07]  /*0030*/  S2R R2, SR_TID.X ;  /* 0x0000000000027919 */ /* 0x000eae0000002100 */
[----:B------:R-:W2:Y:S01]  /*0040*/  LDC R5, c[0x0][0x360] ;  /* 0x0000d800ff057b82 */ /* 0x000ea20000000800 */
[----:B------:R-:W1:Y:S07]  /*0050*/  LDCU UR5, c[0x0][0x364] ;  /* 0x00006c80ff0577ac */ /* 0x000e6e0008000800 */
[----:B------:R-:W2:Y:S08]  /*0060*/  S2UR UR6, SR_CTAID.X ;  /* 0x00000000000679c3 */ /* 0x000eb00000002500 */
[----:B------:R-:W3:Y:S01]  /*0070*/  LDC R0, c[0x0][0x3a0] ;  /* 0x0000e800ff007b82 */ /* 0x000ee20000000800 */
[----:B-1----:R-:W-:-:S07]  /*0080*/  UIMAD UR4, UR4, UR5, URZ ;  /* 0x00000005040472a4 */ /* 0x002fce000f8e02ff */
[----:B------:R-:W1:Y:S01]  /*0090*/  LDC R26, c[0x0][0x39c] ;  /* 0x0000e700ff1a7b82 */ /* 0x000e620000000800 */
[----:B0-----:R-:W-:Y:S01]  /*00a0*/  IADD3 R3, PT, PT, R11, UR4, RZ ;  /* 0x000000040b037c10 */ /* 0x001fe2000fffe0ff */
[----:B--2---:R-:W-:-:S03]  /*00b0*/  IMAD R2, R5, UR6, R2 ;  /* 0x0000000605027c24 */ /* 0x004fc6000f8e0202 */
[----:B---3--:R-:W-:-:S04]  /*00c0*/  ISETP.GE.U32.AND P0, PT, R3, R0, PT ;  /* 0x000000000300720c */ /* 0x008fc80003f06070 */
[----:B-1----:R-:W-:-:S13]  /*00d0*/  ISETP.GE.U32.OR P0, PT, R2, R26, P0 ;  /* 0x0000001a0200720c */ /* 0x002fda0000706470 */
[----:B------:R-:W-:Y:S05]  /*00e0*/  @P0 EXIT ;  /* 0x000000000000094d */ /* 0x000fea0003800000 */
[----:B------:R-:W0:Y:S01]  /*00f0*/  LDC R27, c[0x0][0x398] ;  /* 0x0000e600ff1b7b82 */ /* 0x000e220000000800 */
[----:B------:R-:W1:Y:S01]  /*0100*/  LDCU.64 UR6, c[0x0][0x358] ;  /* 0x00006b00ff0677ac */ /* 0x000e620008000a00 */
[----:B------:R-:W-:Y:S01]  /*0110*/  BSSY.RECONVERGENT B1, `(.L_x_1) ;  /* 0x00000e5000017945 */ /* 0x000fe20003800200 */
[----:B------:R-:W-:Y:S02]  /*0120*/  CS2R R36, SRZ ;  /* 0x0000000000247805 */ /* 0x000fe4000001ff00 */
[----:B0-----:R-:W-:-:S04]  /*0130*/  SHF.R.U32.HI R9, RZ, 0x1, R27 ;  /* 0x00000001ff097819 */ /* 0x001fc8000001161b */
[CC--:B------:R-:W-:Y:S01]  /*0140*/  ISETP.GE.AND P0, PT, R2.reuse, R9.reuse, PT ;  /* 0x000000090200720c */ /* 0x0c0fe20003f06270 */
[C-C-:B------:R-:W-:Y:S01]  /*0150*/  IMAD.IADD R4, R2.reuse, 0x1, -R9.reuse ;  /* 0x0000000102047824 */ /* 0x140fe200078e0a09 */
[----:B------:R-:W-:Y:S02]  /*0160*/  IADD3 R5, PT, PT, R2, 0x1, R9 ;  /* 0x0000000102057810 */ /* 0x000fe40007ffe009 */
[----:B------:R-:W-:Y:S02]  /*0170*/  IADD3 R7, PT, PT, R3, R9, RZ ;  /* 0x0000000903077210 */ /* 0x000fe40007ffe0ff */
[----:B------:R-:W-:Y:S02]  /*0180*/  SEL R6, R4, RZ, P0 ;  /* 0x000000ff04067207 */ /* 0x000fe40000000000 */
[----:B------:R-:W-:Y:S02]  /*0190*/  VIMNMX.U32 R4, PT, PT, R5, R26, PT ;  /* 0x0000001a05047248 */ /* 0x000fe40003fe0000 */
[----:B------:R-:W-:-:S02]  /*01a0*/  ISETP.GE.U32.AND P1, PT, R7, R0, PT ;  /* 0x000000000700720c */ /* 0x000fc40003f26070 */
[----:B------:R-:W-:-:S11]  /*01b0*/  ISETP.GE.AND P0, PT, R6, R4, PT ;  /* 0x000000040600720c */ /* 0x000fd60003f06270 */
[----:B------:R-:W-:Y:S02]  /*01c0*/  @!P1 IADD3 R0, PT, PT, R7, 0x1, RZ ;  /* 0x0000000107009810 */ /* 0x000fe40007ffe0ff */
[----:B-1----:R-:W-:Y:S05]  /*01d0*/  @P0 BRA `(.L_x_2) ;  /* 0x0000000c00600947 */ /* 0x002fea0003800000 */
[----:B------:R-:W-:Y:S02]  /*01e0*/  VIMNMX.U32 R8, PT, PT, R3, R9, PT ;  /* 0x0000000903087248 */ /* 0x000fe40003fe0000 */
[----:B------:R-:W-:Y:S02]  /*01f0*/  CS2R R36, SRZ ;  /* 0x0000000000247805 */ /* 0x000fe4000001ff00 */
[-C--:B------:R-:W-:Y:S01]  /*0200*/  IADD3 R10, PT, PT, R0, R8.reuse, RZ ;  /* 0x00000008000a7210 */ /* 0x080fe20007ffe0ff */
[----:B------:R-:W-:Y:S01]  /*0210*/  IMAD.IADD R12, R9, 0x1, -R8 ;  /* 0x00000001090c7824 */ /* 0x000fe200078e0a08 */
[----:B------:R-:W-:Y:S02]  /*0220*/  IADD3 R13, PT, PT, R3, -R8, RZ ;  /* 0x80000008030d7210 */ /* 0x000fe40007ffe0ff */
[----:B------:R-:W-:Y:S01]  /*0230*/  IADD3 R5, PT, PT, R11, UR4, -R10 ;  /* 0x000000040b057c10 */ /* 0x000fe2000fffe80a */
[C---:B------:R-:W-:Y:S01]  /*0240*/  VIADD R18, R12.reuse, 0x4 ;  /* 0x000000040c127836 */ /* 0x040fe20000000000 */
[C---:B------:R-:W-:Y:S01]  /*0250*/  IADD3 R14, PT, PT, R12.reuse, 0x2, RZ ;  /* 0x000000020c0e7810 */ /* 0x040fe20007ffe0ff */
[C---:B------:R-:W-:Y:S01]  /*0260*/  VIADD R24, R12.reuse, 0x7 ;  /* 0x000000070c187836 */ /* 0x040fe20000000000 */
[C---:B------:R-:W-:Y:S01]  /*0270*/  IADD3 R16, PT, PT, R12.reuse, 0x3, RZ ;  /* 0x000000030c107810 */ /* 0x040fe20007ffe0ff */
[CC--:B------:R-:W-:Y:S01]  /*0280*/  IMAD R7, R12.reuse, R27.reuse, R27 ;  /* 0x0000001b0c077224 */ /* 0x0c0fe200078e021b */
[C---:B------:R-:W-:Y:S01]  /*0290*/  IADD3 R20, PT, PT, R12.reuse, 0x5, RZ ;  /* 0x000000050c147810 */ /* 0x040fe20007ffe0ff */
[CCC-:B------:R-:W-:Y:S01]  /*02a0*/  IMAD R15, R12.reuse, R27.reuse, R9.reuse ;  /* 0x0000001b0c0f7224 */ /* 0x1c0fe200078e0209 */
[----:B------:R-:W-:Y:S01]  /*02b0*/  IADD3 R22, PT, PT, R12, 0x6, RZ ;  /* 0x000000060c167810 */ /* 0x000fe20007ffe0ff */
[----:B------:R-:W-:Y:S01]  /*02c0*/  IMAD R17, R14, R27, R9 ;  /* 0x0000001b0e117224 */ /* 0x000fe200078e0209 */
[----:B------:R-:W-:Y:S01]  /*02d0*/  IADD3 R7, PT, PT, -R2, R9, R7 ;  /* 0x0000000902077210 */ /* 0x000fe20007ffe107 */
[-CC-:B------:R-:W-:Y:S01]  /*02e0*/  IMAD R19, R16, R27.reuse, R9.reuse ;  /* 0x0000001b10137224 */ /* 0x180fe200078e0209 */
[----:B------:R-:W-:Y:S01]  /*02f0*/  ISETP.GT.U32.AND P0, PT, R5, -0x8, PT ;  /* 0xfffffff80500780c */ /* 0x000fe20003f04070 */
[--C-:B------:R-:W-:Y:S01]  /*0300*/  IMAD R21, R18, R27, R9.reuse ;  /* 0x0000001b12157224 */ /* 0x100fe200078e0209 */
[----:B------:R-:W-:Y:S01]  /*0310*/  IADD3 R15, PT, PT, -R2, R15, RZ ;  /* 0x0000000f020f7210 */ /* 0x000fe20007ffe1ff */
[--C-:B------:R-:W-:Y:S01]  /*0320*/  IMAD R23, R20, R27, R9.reuse ;  /* 0x0000001b14177224 */ /* 0x100fe200078e0209 */
[----:B------:R-:W-:Y:S01]  /*0330*/  IADD3 R19, PT, PT, -R2, R19, RZ ;  /* 0x0000001302137210 */ /* 0x000fe20007ffe1ff */
[--C-:B------:R-:W-:Y:S01]  /*0340*/  IMAD R25, R22, R27, R9.reuse ;  /* 0x0000001b16197224 */ /* 0x100fe200078e0209 */
[----:B------:R-:W-:Y:S01]  /*0350*/  IADD3 R21, PT, PT, -R2, R21, RZ ;  /* 0x0000001502157210 */ /* 0x000fe20007ffe1ff */
[----:B------:R-:W-:Y:S01]  /*0360*/  IMAD R27, R24, R27, R9 ;  /* 0x0000001b181b7224 */ /* 0x000fe200078e0209 */
[----:B------:R-:W-:Y:S01]  /*0370*/  IADD3 R9, PT, PT, -R2, R9, RZ ;  /* 0x0000000902097210 */ /* 0x000fe20007ffe1ff */
[C---:B------:R-:W-:Y:S01]  /*0380*/  IMAD R11, R13.reuse, R26, R26 ;  /* 0x0000001a0d0b7224 */ /* 0x040fe200078e021a */
[----:B------:R-:W-:Y:S01]  /*0390*/  IADD3 R13, PT, PT, R13, 0x7, RZ ;  /* 0x000000070d0d7810 */ /* 0x000fe20007ffe0ff */
[----:B------:R-:W-:Y:S01]  /*03a0*/  IMAD.IADD R8, R10, 0x1, -R3 ;  /* 0x000000010a087824 */ /* 0x000fe200078e0a03 */
[C---:B------:R-:W-:Y:S01]  /*03b0*/  IADD3 R25, PT, PT, -R2.reuse, R25, RZ ;  /* 0x0000001902197210 */ /* 0x040fe20007ffe1ff */
[--C-:B------:R-:W-:Y:S01]  /*03c0*/  IMAD.IADD R17, R17, 0x1, -R2.reuse ;  /* 0x0000000111117824 */ /* 0x100fe200078e0a02 */
[----:B------:R-:W-:Y:S01]  /*03d0*/  IADD3 R27, PT, PT, -R2, R27, RZ ;  /* 0x0000001b021b7210 */ /* 0x000fe20007ffe1ff */
[----:B------:R-:W-:-:S07]  /*03e0*/  IMAD.IADD R23, R23, 0x1, -R2 ;  /* 0x0000000117177824 */ /* 0x000fce00078e0a02 */
.L_x_10:
[----:B------:R-:W0:Y:S01]  /*03f0*/  LDC R5, c[0x0][0x398] ;  /* 0x0000e600ff057b82 */ /* 0x000e220000000800 */
[----:B------:R-:W-:Y:S01]  /*0400*/  BSSY.RECONVERGENT B0, `(.L_x_3) ;  /* 0x00000b2000007945 */ /* 0x000fe20003800200 */
[----:B0-----:R-:W-:-:S04]  /*0410*/  SHF.R.U32.HI R10, RZ, 0x1, R5 ;  /* 0x00000001ff0a7819 */ /* 0x001fc80000011605 */
[----:B------:R-:W-:-:S05]  /*0420*/  VIMNMX.U32 R5, PT, PT, R3, R10, !PT ;  /* 0x0000000a03057248 */ /* 0x000fca0007fe0000 */
[----:B------:R-:W-:-:S05]  /*0430*/  IMAD.IADD R18, R5, 0x1, -R10 ;  /* 0x0000000105127824 */ /* 0x000fca00078e0a0a */
[----:B------:R-:W-:-:S13]  /*0440*/  ISETP.GE.AND P1, PT, R18, R0, PT ;  /* 0x000000001200720c */ /* 0x000fda0003f26270 */
[----:B------:R-:W-:Y:S05]  /*0450*/  @P1 BRA `(.L_x_4) ;  /* 0x0000000800b01947 */ /* 0x000fea0003800000 */
[----:B------:R-:W-:Y:S04]  /*0460*/  BSSY.RECONVERGENT B2, `(.L_x_5) ;  /* 0x000005b000027945 */ /* 0x000fe80003800200 */
[----:B------:R-:W-:Y:S05]  /*0470*/  @P0 BRA `(.L_x_6) ;  /* 0x0000000400640947 */ /* 0x000fea0003800000 */
[----:B------:R-:W0:Y:S01]  /*0480*/  LDC R43, c[0x0][0x39c] ;  /* 0x0000e700ff2b7b82 */ /* 0x000e220000000800 */
[----:B------:R-:W-:Y:S01]  /*0490*/  VIMNMX.U32 R12, PT, PT, R3, R10, PT ;  /* 0x0000000a030c7248 */ /* 0x000fe20003fe0000 */
[--C-:B------:R-:W-:Y:S01]  /*04a0*/  IMAD.IADD R5, R17, 0x1, R6.reuse ;  /* 0x0000000111057824 */ /* 0x100fe200078e0206 */
[----:B------:R-:W-:Y:S01]  /*04b0*/  LOP3.LUT R14, R8, 0xfffffff8, RZ, 0xc0, !PT ;  /* 0xfffffff8080e7812 */ /* 0x000fe200078ec0ff */
[--C-:B------:R-:W-:Y:S01]  /*04c0*/  IMAD.IADD R49, R23, 0x1, R6.reuse ;  /* 0x0000000117317824 */ /* 0x100fe200078e0206 */
[----:B------:R-:W-:Y:S01]  /*04d0*/  IADD3 R12, PT, PT, R3, -R12, RZ ;  /* 0x8000000c030c7210 */ /* 0x000fe20007ffe0ff */
[----:B------:R-:W-:Y:S01]  /*04e0*/  IMAD.IADD R16, R15, 0x1, R6 ;  /* 0x000000010f107824 */ /* 0x000fe200078e0206 */
[----:B------:R-:W-:Y:S02]  /*04f0*/  IADD3 R10, PT, PT, R11, R6, RZ ;  /* 0x000000060b0a7210 */ /* 0x000fe40007ffe0ff */
[C---:B------:R-:W-:Y:S01]  /*0500*/  IADD3 R28, PT, PT, R12.reuse, 0x3, RZ ;  /* 0x000000030c1c7810 */ /* 0x040fe20007ffe0ff */
[C---:B------:R-:W-:Y:S01]  /*0510*/  VIADD R26, R12.reuse, 0x2 ;  /* 0x000000020c1a7836 */ /* 0x040fe20000000000 */
[C---:B------:R-:W-:Y:S01]  /*0520*/  IADD3 R42, PT, PT, R12.reuse, 0x4, RZ ;  /* 0x000000040c2a7810 */ /* 0x040fe20007ffe0ff */
[C---:B------:R-:W-:Y:S01]  /*0530*/  VIADD R44, R12.reuse, 0x5 ;  /* 0x000000050c2c7836 */ /* 0x040fe20000000000 */
[----:B------:R-:W-:-:S02]  /*0540*/  IADD3 R46, PT, PT, R12, 0x6, RZ ;  /* 0x000000060c2e7810 */ /* 0x000fc40007ffe0ff */
[-C--:B------:R-:W-:Y:S02]  /*0550*/  IADD3 R20, PT, PT, R7, R6.reuse, RZ ;  /* 0x0000000607147210 */ /* 0x080fe40007ffe0ff */
[-C--:B------:R-:W-:Y:S02]  /*0560*/  IADD3 R45, PT, PT, R19, R6.reuse, RZ ;  /* 0x00000006132d7210 */ /* 0x080fe40007ffe0ff */
[-C--:B------:R-:W-:Y:S02]  /*0570*/  IADD3 R47, PT, PT, R21, R6.reuse, RZ ;  /* 0x00000006152f7210 */ /* 0x080fe40007ffe0ff */
[-C--:B------:R-:W-:Y:S02]  /*0580*/  IADD3 R51, PT, PT, R25, R6.reuse, RZ ;  /* 0x0000000619337210 */ /* 0x080fe40007ffe0ff */
[----:B------:R-:W-:Y:S01]  /*0590*/  IADD3 R53, PT, PT, R27, R6, RZ ;  /* 0x000000061b357210 */ /* 0x000fe20007ffe0ff */
[-CC-:B0-----:R-:W-:Y:S01]  /*05a0*/  IMAD R12, R26, R43.reuse, R6.reuse ;  /* 0x0000002b1a0c7224 */ /* 0x181fe200078e0206 */
[----:B------:R-:W-:Y:S01]  /*05b0*/  IADD3 R14, PT, PT, -R14, RZ, RZ ;  /* 0x000000ff0e0e7210 */ /* 0x000fe20007ffe1ff */
[----:B------:R-:W-:-:S02]  /*05c0*/  IMAD R24, R18, R43, R6 ;  /* 0x0000002b12187224 */ /* 0x000fc400078e0206 */
[-CC-:B------:R-:W-:Y:S02]  /*05d0*/  IMAD R22, R13, R43.reuse, R6.reuse ;  /* 0x0000002b0d167224 */ /* 0x180fe400078e0206 */
[-CC-:B------:R-:W-:Y:S02]  /*05e0*/  IMAD R26, R28, R43.reuse, R6.reuse ;  /* 0x0000002b1c1a7224 */ /* 0x180fe400078e0206 */
[-CC-:B------:R-:W-:Y:S02]  /*05f0*/  IMAD R42, R42, R43.reuse, R6.reuse ;  /* 0x0000002b2a2a7224 */ /* 0x180fe400078e0206 */
[-CC-:B------:R-:W-:Y:S02]  /*0600*/  IMAD R44, R44, R43.reuse, R6.reuse ;  /* 0x0000002b2c2c7224 */ /* 0x180fe400078e0206 */
[----:B------:R-:W-:-:S07]  /*0610*/  IMAD R46, R46, R43, R6 ;  /* 0x0000002b2e2e7224 */ /* 0x000fce00078e0206 */
.L_x_7:
[----:B------:R-:W0:Y:S08]  /*0620*/  LDC.64 R40, c[0x0][0x388] ;  /* 0x0000e200ff287b82 */ /* 0x000e300000000a00 */
[----:B------:R-:W1:Y:S01]  /*0630*/  LDC.64 R38, c[0x0][0x390] ;  /* 0x0000e400ff267b82 */ /* 0x000e620000000a00 */
[----:B0-----:R-:W-:-:S06]  /*0640*/  IMAD.WIDE.U32 R28, R24, 0x8, R40 ;  /* 0x00000008181c7825 */ /* 0x001fcc00078e0028 */
[----:B------:R-:W2:Y:S01]  /*0650*/  LDG.E.64 R28, desc[UR6][R28.64] ;  /* 0x000000061c1c7981 */ /* 0x000ea2000c1e1b00 */
[----:B-1----:R-:W-:-:S06]  /*0660*/  IMAD.WIDE.U32 R34, R16, 0x8, R38 ;  /* 0x0000000810227825 */ /* 0x002fcc00078e0026 */
[----:B------:R-:W2:Y:S01]  /*0670*/  LDG.E.64 R34, desc[UR6][R34.64] ;  /* 0x0000000622227981 */ /* 0x000ea2000c1e1b00 */
[----:B------:R-:W-:-:S04]  /*0680*/  IMAD.WIDE.U32 R32, R10, 0x8, R40 ;  /* 0x000000080a207825 */ /* 0x000fc800078e0028 */
[----:B------:R-:W-:Y:S02]  /*0690*/  IMAD.WIDE.U32 R30, R20, 0x8, R38 ;  /* 0x00000008141e7825 */ /* 0x000fe400078e0026 */
[----:B------:R-:W3:Y:S04]  /*06a0*/  LDG.E.64 R32, desc[UR6][R32.64] ;  /* 0x0000000620207981 */ /* 0x000ee8000c1e1b00 */
[----:B------:R-:W3:Y:S01]  /*06b0*/  LDG.E.64 R30, desc[UR6][R30.64] ;  /* 0x000000061e1e7981 */ /* 0x000ee2000c1e1b00 */
[----:B--2---:R-:W-:Y:S01]  /*06c0*/  DFMA R34, R28, R34, R36 ;  /* 0x000000221c22722b */ /* 0x004fe20000000024 */
[----:B------:R-:W-:-:S04]  /*06d0*/  IMAD.WIDE.U32 R28, R12, 0x8, R40 ;  /* 0x000000080c1c7825 */ /* 0x000fc800078e0028 */
[----:B------:R-:W-:Y:S02]  /*06e0*/  IMAD.WIDE.U32 R36, R5, 0x8, R38 ;  /* 0x0000000805247825 */ /* 0x000fe400078e0026 */
[----:B------:R-:W2:Y:S04]  /*06f0*/  LDG.E.64 R28, desc[UR6][R28.64] ;  /* 0x000000061c1c7981 */ /* 0x000ea8000c1e1b00 */
[----:B------:R-:W2:Y:S01]  /*0700*/  LDG.E.64 R36, desc[UR6][R36.64] ;  /* 0x0000000624247981 */ /* 0x000ea2000c1e1b00 */
[----:B---3--:R-:W-:Y:S01]  /*0710*/  DFMA R30, R32, R30, R34 ;  /* 0x0000001e201e722b */ /* 0x008fe20000000022 */
        /* <DEDUP_REMOVED lines=17> */
[----:B------:R-:W2:Y:S02]  /*0830*/  LDG.E.64 R32, desc[UR6][R32.64] ;  /* 0x0000000620207981 */ /* 0x000ea4000c1e1b00 */
[----:B------:R-:W-:Y:S02]  /*0840*/  IMAD.WIDE.U32 R40, R22, 0x8, R40 ;  /* 0x0000000816287825 */ /* 0x000fe400078e0028 */
[----:B------:R-:W2:Y:S02]  /*0850*/  LDG.E.64 R28, desc[UR6][R28.64] ;  /* 0x000000061c1c7981 */ /* 0x000ea4000c1e1b00 */
[----:B------:R-:W-:Y:S02]  /*0860*/  IMAD.WIDE.U32 R38, R53, 0x8, R38 ;  /* 0x0000000835267825 */ /* 0x000fe400078e0026 */
[----:B------:R-:W4:Y:S04]  /*0870*/  LDG.E.64 R40, desc[UR6][R40.64] ;  /* 0x0000000628287981 */ /* 0x000f28000c1e1b00 */
[----:B------:R-:W4:Y:S01]  /*0880*/  LDG.E.64 R38, desc[UR6][R38.64] ;  /* 0x0000000626267981 */ /* 0x000f22000c1e1b00 */
[----:B---3--:R-:W-:Y:S01]  /*0890*/  DFMA R30, R34, R36, R30 ;  /* 0x00000024221e722b */ /* 0x008fe2000000001e */
[----:B------:R-:W0:Y:S01]  /*08a0*/  LDC R34, c[0x0][0x398] ;  /* 0x0000e600ff227b82 */ /* 0x000e220000000800 */
[----:B------:R-:W-:-:S04]  /*08b0*/  IADD3 R14, PT, PT, R14, 0x8, RZ ;  /* 0x000000080e0e7810 */ /* 0x000fc80007ffe0ff */
[----:B------:R-:W-:Y:S01]  /*08c0*/  ISETP.NE.AND P1, PT, R14, RZ, PT ;  /* 0x000000ff0e00720c */ /* 0x000fe20003f25270 */
[C---:B------:R-:W-:Y:S01]  /*08d0*/  IMAD R10, R43.reuse, 0x8, R10 ;  /* 0x000000082b0a7824 */ /* 0x040fe200078e020a */
[----:B------:R-:W-:Y:S01]  /*08e0*/  IADD3 R18, PT, PT, R18, 0x8, RZ ;  /* 0x0000000812127810 */ /* 0x000fe20007ffe0ff */
[C---:B------:R-:W-:Y:S01]  /*08f0*/  IMAD R42, R43.reuse, 0x8, R42 ;  /* 0x000000082b2a7824 */ /* 0x040fe200078e022a */
[C---:B------:R-:W-:Y:S01]  /*0900*/  LEA R12, R43.reuse, R12, 0x3 ;  /* 0x0000000c2b0c7211 */ /* 0x040fe200078e18ff */
[C---:B------:R-:W-:Y:S01]  /*0910*/  IMAD R22, R43.reuse, 0x8, R22 ;  /* 0x000000082b167824 */ /* 0x040fe200078e0216 */
[C---:B------:R-:W-:Y:S02]  /*0920*/  LEA R26, R43.reuse, R26, 0x3 ;  /* 0x0000001a2b1a7211 */ /* 0x040fe400078e18ff */
[C---:B------:R-:W-:Y:S02]  /*0930*/  LEA R44, R43.reuse, R44, 0x3 ;  /* 0x0000002c2b2c7211 */ /* 0x040fe400078e18ff */
[----:B------:R-:W-:-:S02]  /*0940*/  LEA R46, R43, R46, 0x3 ;  /* 0x0000002e2b2e7211 */ /* 0x000fc400078e18ff */
[----:B------:R-:W-:Y:S01]  /*0950*/  LEA R24, R43, R24, 0x3 ;  /* 0x000000182b187211 */ /* 0x000fe200078e18ff */
[C---:B0-----:R-:W-:Y:S01]  /*0960*/  IMAD R20, R34.reuse, 0x8, R20 ;  /* 0x0000000822147824 */ /* 0x041fe200078e0214 */
[C---:B------:R-:W-:Y:S01]  /*0970*/  LEA R5, R34.reuse, R5, 0x3 ;  /* 0x0000000522057211 */ /* 0x040fe200078e18ff */
[C---:B------:R-:W-:Y:S01]  /*0980*/  IMAD R47, R34.reuse, 0x8, R47 ;  /* 0x00000008222f7824 */ /* 0x040fe200078e022f */
[C---:B------:R-:W-:Y:S01]  /*0990*/  LEA R45, R34.reuse, R45, 0x3 ;  /* 0x0000002d222d7211 */ /* 0x040fe200078e18ff */
[C---:B------:R-:W-:Y:S01]  /*09a0*/  IMAD R53, R34.reuse, 0x8, R53 ;  /* 0x0000000822357824 */ /* 0x040fe200078e0235 */
[C---:B------:R-:W-:Y:S02]  /*09b0*/  LEA R49, R34.reuse, R49, 0x3 ;  /* 0x0000003122317211 */ /* 0x040fe400078e18ff */
[C---:B------:R-:W-:Y:S02]  /*09c0*/  LEA R51, R34.reuse, R51, 0x3 ;  /* 0x0000003322337211 */ /* 0x040fe400078e18ff */
[----:B------:R-:W-:Y:S01]  /*09d0*/  LEA R16, R34, R16, 0x3 ;  /* 0x0000001022107211 */ /* 0x000fe200078e18ff */
[----:B--2---:R-:W-:-:S08]  /*09e0*/  DFMA R30, R32, R28, R30 ;  /* 0x0000001c201e722b */ /* 0x004fd0000000001e */
[----:B----4-:R-:W-:Y:S01]  /*09f0*/  DFMA R36, R40, R38, R30 ;  /* 0x000000262824722b */ /* 0x010fe2000000001e */
[----:B------:R-:W-:Y:S10]  /*0a00*/  @P1 BRA `(.L_x_7) ;  /* 0xfffffffc00041947 */ /* 0x000ff4000383ffff */
.L_x_6:
[----:B------:R-:W-:Y:S05]  /*0a10*/  BSYNC.RECONVERGENT B2 ;  /* 0x0000000000027941 */ /* 0x000fea0003800200 */
.L_x_5:
[----:B------:R-:W-:-:S04]  /*0a20*/  LOP3.LUT R5, R8, 0x7, RZ, 0xc0, !PT ;  /* 0x0000000708057812 */ /* 0x000fc800078ec0ff */
[----:B------:R-:W-:-:S13]  /*0a30*/  ISETP.NE.AND P1, PT, R5, RZ, PT ;  /* 0x000000ff0500720c */ /* 0x000fda0003f25270 */
[----:B------:R-:W-:Y:S05]  /*0a40*/  @!P1 BRA `(.L_x_4) ;  /* 0x0000000400349947 */ /* 0x000fea0003800000 */
[----:B------:R-:W0:Y:S01]  /*0a50*/  LDCU UR5, c[0x0][0x398] ;  /* 0x00007300ff0577ac */ /* 0x000e220008000800 */
[----:B------:R-:W-:Y:S01]  /*0a60*/  IADD3 R5, PT, PT, R5, -0x1, RZ ;  /* 0xffffffff05057810 */ /* 0x000fe20007ffe0ff */
[----:B------:R-:W-:Y:S01]  /*0a70*/  BSSY.RECONVERGENT B2, `(.L_x_8) ;  /* 0x0000029000027945 */ /* 0x000fe20003800200 */
[----:B------:R-:W-:Y:S01]  /*0a80*/  LOP3.LUT R10, R8, 0x3, RZ, 0xc0, !PT ;  /* 0x00000003080a7812 */ /* 0x000fe200078ec0ff */
[----:B------:R-:W-:Y:S01]  /*0a90*/  IMAD.IADD R47, R9, 0x1, R6 ;  /* 0x00000001092f7824 */ /* 0x000fe200078e0206 */
[----:B------:R-:W-:Y:S02]  /*0aa0*/  ISETP.GE.U32.AND P1, PT, R5, 0x3, PT ;  /* 0x000000030500780c */ /* 0x000fe40003f26070 */
[----:B------:R-:W-:Y:S01]  /*0ab0*/  ISETP.NE.AND P2, PT, R10, RZ, PT ;  /* 0x000000ff0a00720c */ /* 0x000fe20003f45270 */
[----:B0-----:R-:W-:-:S06]  /*0ac0*/  USHF.R.U32.HI UR5, URZ, 0x1, UR5 ;  /* 0x00000001ff057899 */ /* 0x001fcc0008011605 */
[----:B------:R-:W-:-:S04]  /*0ad0*/  IADD3 R5, PT, PT, -R3, UR5, RZ ;  /* 0x0000000503057c10 */ /* 0x000fc8000fffe1ff */
[----:B------:R-:W-:Y:S05]  /*0ae0*/  @!P1 BRA `(.L_x_9) ;  /* 0x0000000000849947 */ /* 0x000fea0003800000 */
[----:B------:R-:W0:Y:S01]  /*0af0*/  LDC.64 R28, c[0x0][0x388] ;  /* 0x0000e200ff1c7b82 */ /* 0x000e220000000a00 */
[----:B------:R-:W1:Y:S01]  /*0b00*/  LDCU.64 UR8, c[0x0][0x398] ;  /* 0x00007300ff0877ac */ /* 0x000e620008000a00 */
[----:B------:R-:W-:-:S06]  /*0b10*/  IADD3 R12, PT, PT, R5, R18, RZ ;  /* 0x00000012050c7210 */ /* 0x000fcc0007ffe0ff */
[----:B------:R-:W2:Y:S01]  /*0b20*/  LDC.64 R30, c[0x0][0x390] ;  /* 0x0000e400ff1e7b82 */ /* 0x000ea20000000a00 */
[----:B-1----:R-:W-:Y:S02]  /*0b30*/  IMAD R35, R18, UR9, R6 ;  /* 0x0000000912237c24 */ /* 0x002fe4000f8e0206 */
[----:B------:R-:W-:Y:S02]  /*0b40*/  IMAD R39, R12, UR8, R47 ;  /* 0x000000080c277c24 */ /* 0x000fe4000f8e022f */
[C---:B0-----:R-:W-:Y:S01]  /*0b50*/  IMAD.WIDE.U32 R44, R35.reuse, 0x8, R28 ;  /* 0x00000008232c7825 */ /* 0x041fe200078e001c */
[----:B------:R-:W-:-:S03]  /*0b60*/  IADD3 R41, PT, PT, R35, UR9, RZ ;  /* 0x0000000923297c10 */ /* 0x000fc6000fffe0ff */
[C---:B------:R-:W-:Y:S02]  /*0b70*/  VIADD R43, R39.reuse, UR8 ;  /* 0x00000008272b7c36 */ /* 0x040fe40008000000 */
[----:B------:R-:W3:Y:S01]  /*0b80*/  LDG.E.64 R44, desc[UR6][R44.64] ;  /* 0x000000062c2c7981 */ /* 0x000ee2000c1e1b00 */
[----:B--2---:R-:W-:Y:S01]  /*0b90*/  IMAD.WIDE.U32 R32, R39, 0x8, R30 ;  /* 0x0000000827207825 */ /* 0x004fe200078e001e */
[----:B------:R-:W-:-:S03]  /*0ba0*/  IADD3 R49, PT, PT, R41, UR9, RZ ;  /* 0x0000000929317c10 */ /* 0x000fc6000fffe0ff */
[----:B------:R-:W-:Y:S02]  /*0bb0*/  IMAD.WIDE.U32 R34, R41, 0x8, R28 ;  /* 0x0000000829227825 */ /* 0x000fe400078e001c */
[----:B------:R-:W3:Y:S02]  /*0bc0*/  LDG.E.64 R32, desc[UR6][R32.64] ;  /* 0x0000000620207981 */ /* 0x000ee4000c1e1b00 */
[C---:B------:R-:W-:Y:S01]  /*0bd0*/  IMAD.WIDE.U32 R38, R43.reuse, 0x8, R30 ;  /* 0x000000082b267825 */ /* 0x040fe200078e001e */
[----:B------:R-:W-:Y:S01]  /*0be0*/  IADD3 R51, PT, PT, R43, UR8, RZ ;  /* 0x000000082b337c10 */ /* 0x000fe2000fffe0ff */
[----:B------:R-:W2:Y:S02]  /*0bf0*/  LDG.E.64 R34, desc[UR6][R34.64] ;  /* 0x0000000622227981 */ /* 0x000ea4000c1e1b00 */
[----:B------:R-:W-:Y:S02]  /*0c00*/  IMAD.WIDE.U32 R40, R49, 0x8, R28 ;  /* 0x0000000831287825 */ /* 0x000fe400078e001c */
[----:B------:R-:W2:Y:S02]  /*0c10*/  LDG.E.64 R38, desc[UR6][R38.64] ;  /* 0x0000000626267981 */ /* 0x000ea4000c1e1b00 */
[C---:B------:R-:W-:Y:S01]  /*0c20*/  IMAD.WIDE.U32 R42, R51.reuse, 0x8, R30 ;  /* 0x00000008332a7825 */ /* 0x040fe200078e001e */
[----:B------:R-:W-:Y:S01]  /*0c30*/  IADD3 R51, PT, PT, R51, UR8, RZ ;  /* 0x0000000833337c10 */ /* 0x000fe2000fffe0ff */
[----:B------:R-:W4:Y:S02]  /*0c40*/  LDG.E.64 R40, desc[UR6][R40.64] ;  /* 0x0000000628287981 */ /* 0x000f24000c1e1b00 */
[----:B------:R-:W-:-:S02]  /*0c50*/  VIADD R49, R49, UR9 ;  /* 0x0000000931317c36 */ /* 0x000fc40008000000 */
[----:B------:R-:W4:Y:S01]  /*0c60*/  LDG.E.64 R42, desc[UR6][R42.64] ;  /* 0x000000062a2a7981 */ /* 0x000f22000c1e1b00 */
[----:B------:R-:W-:-:S04]  /*0c70*/  IMAD.WIDE.U32 R30, R51, 0x8, R30 ;  /* 0x00000008331e7825 */ /* 0x000fc800078e001e */
[----:B------:R-:W-:Y:S02]  /*0c80*/  IMAD.WIDE.U32 R28, R49, 0x8, R28 ;  /* 0x00000008311c7825 */ /* 0x000fe400078e001c */
[----:B------:R-:W5:Y:S04]  /*0c90*/  LDG.E.64 R30, desc[UR6][R30.64] ;  /* 0x000000061e1e7981 */ /* 0x000f68000c1e1b00 */
[----:B------:R-:W5:Y:S01]  /*0ca0*/  LDG.E.64 R28, desc[UR6][R28.64] ;  /* 0x000000061c1c7981 */ /* 0x000f62000c1e1b00 */
[----:B------:R-:W-:Y:S01]  /*0cb0*/  IADD3 R18, PT, PT, R18, 0x4, RZ ;  /* 0x0000000412127810 */ /* 0x000fe20007ffe0ff */
[----:B---3--:R-:W-:-:S08]  /*0cc0*/  DFMA R32, R44, R32, R36 ;  /* 0x000000202c20722b */ /* 0x008fd00000000024 */
[----:B--2---:R-:W-:-:S08]  /*0cd0*/  DFMA R32, R34, R38, R32 ;  /* 0x000000262220722b */ /* 0x004fd00000000020 */
[----:B----4-:R-:W-:-:S08]  /*0ce0*/  DFMA R32, R40, R42, R32 ;  /* 0x0000002a2820722b */ /* 0x010fd00000000020 */
[----:B-----5:R-:W-:-:S11]  /*0cf0*/  DFMA R36, R28, R30, R32 ;  /* 0x0000001e1c24722b */ /* 0x020fd60000000020 */
.L_x_9:
[----:B------:R-:W-:Y:S05]  /*0d00*/  BSYNC.RECONVERGENT B2 ;  /* 0x0000000000027941 */ /* 0x000fea0003800200 */
.L_x_8:
[----:B------:R-:W-:Y:S05]  /*0d10*/  @!P2 BRA `(.L_x_4) ;  /* 0x000000000080a947 */ /* 0x000fea0003800000 */
[----:B------:R-:W-:Y:S02]  /*0d20*/  ISETP.NE.AND P1, PT, R10, 0x1, PT ;  /* 0x000000010a00780c */ /* 0x000fe40003f25270 */
[----:B------:R-:W-:-:S11]  /*0d30*/  LOP3.LUT P2, RZ, R8, 0x1, RZ, 0xc0, !PT ;  /* 0x0000000108ff7812 */ /* 0x000fd6000784c0ff */
[----:B------:R-:W0:Y:S01]  /*0d40*/  @P1 LDC.64 R28, c[0x0][0x398] ;  /* 0x0000e600ff1c1b82 */ /* 0x000e220000000a00 */
[----:B------:R-:W-:-:S07]  /*0d50*/  @P1 IMAD.IADD R12, R5, 0x1, R18 ;  /* 0x00000001050c1824 */ /* 0x000fce00078e0212 */
[----:B------:R-:W1:Y:S08]  /*0d60*/  @P1 LDC.64 R44, c[0x0][0x388] ;  /* 0x0000e200ff2c1b82 */ /* 0x000e700000000a00 */
[----:B------:R-:W2:Y:S08]  /*0d70*/  @P1 LDC.64 R30, c[0x0][0x390] ;  /* 0x0000e400ff1e1b82 */ /* 0x000eb00000000a00 */
[----:B------:R-:W3:Y:S01]  /*0d80*/  @P2 LDC.64 R32, c[0x0][0x398] ;  /* 0x0000e600ff202b82 */ /* 0x000ee20000000a00 */
[C---:B0-----:R-:W-:Y:S01]  /*0d90*/  @P1 IMAD R10, R18.reuse, R29, R6 ;  /* 0x0000001d120a1224 */ /* 0x041fe200078e0206 */
[----:B------:R-:W-:Y:S01]  /*0da0*/  @P1 IADD3 R18, PT, PT, R18, 0x2, RZ ;  /* 0x0000000212121810 */ /* 0x000fe20007ffe0ff */
[----:B------:R-:W-:-:S03]  /*0db0*/  @P1 IMAD R49, R12, R28, R47 ;  /* 0x0000001c0c311224 */ /* 0x000fc600078e022f */
[C---:B------:R-:W-:Y:S02]  /*0dc0*/  @P1 IADD3 R29, PT, PT, R10.reuse, R29, RZ ;  /* 0x0000001d0a1d1210 */ /* 0x040fe40007ffe0ff */
[----:B------:R-:W0:Y:S01]  /*0dd0*/  @P2 LDC.64 R34, c[0x0][0x388] ;  /* 0x0000e200ff222b82 */ /* 0x000e220000000a00 */
[----:B-1----:R-:W-:-:S07]  /*0de0*/  @P1 IMAD.WIDE.U32 R40, R10, 0x8, R44 ;  /* 0x000000080a281825 */ /* 0x002fce00078e002c */
[----:B------:R-:W1:Y:S01]  /*0df0*/  @P2 LDC.64 R38, c[0x0][0x390] ;  /* 0x0000e400ff262b82 */ /* 0x000e620000000a00 */
[C---:B--2---:R-:W-:Y:S01]  /*0e00*/  @P1 IMAD.WIDE.U32 R42, R49.reuse, 0x8, R30 ;  /* 0x00000008312a1825 */ /* 0x044fe200078e001e */
[----:B------:R-:W2:Y:S03]  /*0e10*/  @P1 LDG.E.64 R40, desc[UR6][R40.64] ;  /* 0x0000000628281981 */ /* 0x000ea6000c1e1b00 */
[----:B------:R-:W-:Y:S01]  /*0e20*/  @P1 IMAD.IADD R49, R49, 0x1, R28 ;  /* 0x0000000131311824 */ /* 0x000fe200078e021c */
[----:B------:R-:W-:Y:S01]  /*0e30*/  @P2 IADD3 R5, PT, PT, R5, R18, RZ ;  /* 0x0000001205052210 */ /* 0x000fe20007ffe0ff */
[----:B------:R-:W2:Y:S01]  /*0e40*/  @P1 LDG.E.64 R42, desc[UR6][R42.64] ;  /* 0x000000062a2a1981 */ /* 0x000ea2000c1e1b00 */
[----:B------:R-:W-:-:S04]  /*0e50*/  @P1 IMAD.WIDE.U32 R44, R29, 0x8, R44 ;  /* 0x000000081d2c1825 */ /* 0x000fc800078e002c */
[----:B------:R-:W-:Y:S02]  /*0e60*/  @P1 IMAD.WIDE.U32 R30, R49, 0x8, R30 ;  /* 0x00000008311e1825 */ /* 0x000fe400078e001e */
[----:B------:R-:W4:Y:S02]  /*0e70*/  @P1 LDG.E.64 R44, desc[UR6][R44.64] ;  /* 0x000000062c2c1981 */ /* 0x000f24000c1e1b00 */
[----:B---3--:R-:W-:Y:S02]  /*0e80*/  @P2 IMAD R33, R18, R33, R6 ;  /* 0x0000002112212224 */ /* 0x008fe400078e0206 */
[----:B------:R-:W-:Y:S01]  /*0e90*/  @P2 IMAD R5, R5, R32, R47 ;  /* 0x0000002005052224 */ /* 0x000fe200078e022f */
[----:B------:R-:W4:Y:S01]  /*0ea0*/  @P1 LDG.E.64 R30, desc[UR6][R30.64] ;  /* 0x000000061e1e1981 */ /* 0x000f22000c1e1b00 */
[----:B0-----:R-:W-:-:S04]  /*0eb0*/  @P2 IMAD.WIDE.U32 R34, R33, 0x8, R34 ;  /* 0x0000000821222825 */ /* 0x001fc800078e0022 */
[----:B-1----:R-:W-:Y:S02]  /*0ec0*/  @P2 IMAD.WIDE.U32 R38, R5, 0x8, R38 ;  /* 0x0000000805262825 */ /* 0x002fe400078e0026 */
[----:B------:R-:W3:Y:S04]  /*0ed0*/  @P2 LDG.E.64 R34, desc[UR6][R34.64] ;  /* 0x0000000622222981 */ /* 0x000ee8000c1e1b00 */
[----:B------:R-:W3:Y:S01]  /*0ee0*/  @P2 LDG.E.64 R38, desc[UR6][R38.64] ;  /* 0x0000000626262981 */ /* 0x000ee2000c1e1b00 */
[----:B--2---:R-:W-:-:S08]  /*0ef0*/  @P1 DFMA R40, R40, R42, R36 ;  /* 0x0000002a2828122b */ /* 0x004fd00000000024 */
[----:B----4-:R-:W-:-:S08]  /*0f00*/  @P1 DFMA R36, R44, R30, R40 ;  /* 0x0000001e2c24122b */ /* 0x010fd00000000028 */
[----:B---3--:R-:W-:-:S11]  /*0f10*/  @P2 DFMA R36, R34, R38, R36 ;  /* 0x000000262224222b */ /* 0x008fd60000000024 */
.L_x_4:
[----:B------:R-:W-:Y:S05]  /*0f20*/  BSYNC.RECONVERGENT B0 ;  /* 0x0000000000007941 */ /* 0x000fea0003800200 */
.L_x_3:
[----:B------:R-:W-:-:S04]  /*0f30*/  IADD3 R6, PT, PT, R6, 0x1, RZ ;  /* 0x0000000106067810 */ /* 0x000fc80007ffe0ff */
[----:B------:R-:W-:-:S13]  /*0f40*/  ISETP.GE.AND P1, PT, R6, R4, PT ;  /* 0x000000040600720c */ /* 0x000fda0003f26270 */
[----:B------:R-:W-:Y:S05]  /*0f50*/  @!P1 BRA `(.L_x_10) ;  /* 0xfffffff400249947 */ /* 0x000fea000383ffff */
.L_x_2:
[----:B------:R-:W-:Y:S05]  /*0f60*/  BSYNC.RECONVERGENT B1 ;  /* 0x0000000000017941 */ /* 0x000fea0003800200 */
.L_x_1:
[----:B------:R-:W0:Y:S01]  /*0f70*/  LDC.64 R4, c[0x0][0x380] ;  /* 0x0000e000ff047b82 */ /* 0x000e220000000a00 */
[----:B------:R-:W1:Y:S02]  /*0f80*/  LDCU UR5, c[0x0][0x39c] ;  /* 0x00007380ff0577ac */ /* 0x000e640008000800 */
[----:B-1----:R-:W-:-:S04]  /*0f90*/  IMAD R3, R3, UR5, R2 ;  /* 0x0000000503037c24 */ /* 0x002fc8000f8e0202 */
[----:B0-----:R-:W-:-:S05]  /*0fa0*/  IMAD.WIDE.U32 R2, R3, 0x8, R4 ;  /* 0x0000000803027825 */ /* 0x001fca00078e0004 */
[----:B------:R-:W-:Y:S01]  /*0fb0*/  STG.E.64 desc[UR6][R2.64], R36 ;  /* 0x0000002402007986 */ /* 0x000fe2000c101b06 */
[----:B------:R-:W-:Y:S05]  /*0fc0*/  EXIT ;  /* 0x000000000000794d */ /* 0x000fea0003800000 */
.L_x_11:
        /* <DEDUP_REMOVED lines=11> */
.L_x_86:


//--------------------- .text._ZN6kernel18adaptive_thresholdEPdPKdjjj --------------------------
	.section	.text._ZN6kernel18adaptive_thresholdEPdPKdjjj,"ax",@progbits
	.align	128
        .global         _ZN6kernel18adaptive_thresholdEPdPKdjjj
        .type           _ZN6kernel18adaptive_thresholdEPdPKdjjj,@function
        .size           _ZN6kernel18adaptive_thresholdEPdPKdjjj,(.L_x_81 - _ZN6kernel18adaptive_thresholdEPdPKdjjj)
        .other          _ZN6kernel18adaptive_thresholdEPdPKdjjj,@"STO_CUDA_ENTRY STV_DEFAULT"
_ZN6kernel18adaptive_thresholdEPdPKdjjj:
.text._ZN6kernel18adaptive_thresholdEPdPKdjjj:
[----:B------:R-:W-:Y:S08]  /*0000*/  LDC R1, c[0x0][0x37c] ;  /* 0x0000df00ff017b82 */ /* 0x000ff00000000800 */
[----:B------:R-:W0:Y:S01]  /*0010*/  S2UR UR6, SR_CTAID.Y ;  /* 0x00000000000679c3 */ /* 0x000e220000002600 */
[----:B------:R-:W1:Y:S01]  /*0020*/  S2R R0, SR_TID.Y ;  /* 0x0000000000007919 */ /* 0x000e620000002200 */
[----:B------:R-:W2:Y:S01]  /*0030*/  LDCU UR7, c[0x0][0x398] ;  /* 0x00007300ff0777ac */ /* 0x000ea20008000800 */
[----:B------:R-:W3:Y:S05]  /*0040*/  S2R R4, SR_TID.X ;  /* 0x0000000000047919 */ /* 0x000eea0000002100 */
[----:B------:R-:W3:Y:S01]  /*0050*/  LDC R5, c[0x0][0x360] ;  /* 0x0000d800ff057b82 */ /* 0x000ee20000000800 */
[----:B------:R-:W4:Y:S07]  /*0060*/  LDCU UR5, c[0x0][0x364] ;  /* 0x00006c80ff0577ac */ /* 0x000f2e0008000800 */
[----:B------:R-:W3:Y:S01]  /*0070*/  S2UR UR4, SR_CTAID.X ;  /* 0x00000000000479c3 */ /* 0x000ee20000002500 */
[----:B--2---:R-:W-:-:S07]  /*0080*/  IMAD.U32 R3, RZ, RZ, UR7 ;  /* 0x00000007ff037e24 */ /* 0x004fce000f8e00ff */
[----:B------:R-:W2:Y:S01]  /*0090*/  LDC R11, c[0x0][0x394] ;  /* 0x0000e500ff0b7b82 */ /* 0x000ea20000000800 */
[----:B0-----:R-:W-:-:S04]  /*00a0*/  IMAD.U32 R2, RZ, RZ, UR6 ;  /* 0x00000006ff027e24 */ /* 0x001fc8000f8e00ff */
[----:B----4-:R-:W-:-:S05]  /*00b0*/  IMAD R7, R2, UR5, RZ ;  /* 0x0000000502077c24 */ /* 0x010fca000f8e02ff */
[----:B-1----:R-:W-:-:S04]  /*00c0*/  IADD3 R8, PT, PT, R7, R0, RZ ;  /* 0x0000000007087210 */ /* 0x002fc80007ffe0ff */
[----:B------:R-:W-:Y:S01]  /*00d0*/  ISETP.GE.U32.AND P0, PT, R8, R3, PT ;  /* 0x000000030800720c */ /* 0x000fe20003f06070 */
[----:B---3--:R-:W-:-:S05]  /*00e0*/  IMAD R4, R5, UR4, R4 ;  /* 0x0000000405047c24 */ /* 0x008fca000f8e0204 */
[----:B--2---:R-:W-:-:S13]  /*00f0*/  ISETP.GE.U32.OR P0, PT, R4, R11, P0 ;  /* 0x0000000b0400720c */ /* 0x004fda0000706470 */
[----:B------:R-:W-:Y:S05]  /*0100*/  @P0 EXIT ;  /* 0x000000000000094d */ /* 0x000fea0003800000 */
[----:B------:R-:W0:Y:S01]  /*0110*/  LDCU UR4, c[0x0][0x390] ;  /* 0x00007200ff0477ac */ /* 0x000e220008000800 */
[----:B------:R-:W-:Y:S01]  /*0120*/  BSSY.RECONVERGENT B1, `(.L_x_12) ;  /* 0x00000f4000017945 */ /* 0x000fe20003800200 */
[----:B------:R-:W-:Y:S01]  /*0130*/  CS2R R26, SRZ ;  /* 0x00000000001a7805 */ /* 0x000fe2000001ff00 */
[----:B------:R-:W1:Y:S01]  /*0140*/  LDCU.64 UR6, c[0x0][0x358] ;  /* 0x00006b00ff0677ac */ /* 0x000e620008000a00 */
[----:B0-----:R-:W-:-:S06]  /*0150*/  USHF.R.U32.HI UR4, URZ, 0x1, UR4 ;  /* 0x00000001ff047899 */ /* 0x001fcc0008011604 */
[----:B------:R-:W-:-:S04]  /*0160*/  IMAD.U32 R5, RZ, RZ, UR4 ;  /* 0x00000004ff057e24 */ /* 0x000fc8000f8e00ff */
[C-C-:B------:R-:W-:Y:S01]  /*0170*/  IMAD.IADD R6, R4.reuse, 0x1, -R5.reuse ;  /* 0x0000000104067824 */ /* 0x140fe200078e0a05 */
[C---:B------:R-:W-:Y:S02]  /*0180*/  ISETP.GE.AND P0, PT, R4.reuse, R5, PT ;  /* 0x000000050400720c */ /* 0x040fe40003f06270 */
[----:B------:R-:W-:Y:S02]  /*0190*/  IADD3 R10, PT, PT, R4, 0x1, R5 ;  /* 0x00000001040a7810 */ /* 0x000fe40007ffe005 */
[----:B------:R-:W-:Y:S02]  /*01a0*/  SEL R9, R6, RZ, P0 ;  /* 0x000000ff06097207 */ /* 0x000fe40000000000 */
[----:B------:R-:W-:Y:S02]  /*01b0*/  VIMNMX.U32 R6, PT, PT, R10, R11, PT ;  /* 0x0000000b0a067248 */ /* 0x000fe40003fe0000 */
[----:B------:R-:W-:Y:S02]  /*01c0*/  IADD3 R12, PT, PT, R8, R5, RZ ;  /* 0x00000005080c7210 */ /* 0x000fe40007ffe0ff */
[----:B------:R-:W-:-:S02]  /*01d0*/  ISETP.GT.AND P1, PT, R6, R9, PT ;  /* 0x000000090600720c */ /* 0x000fc40003f24270 */
[C---:B------:R-:W-:Y:S01]  /*01e0*/  ISETP.GE.U32.AND P0, PT, R12.reuse, R3, PT ;  /* 0x000000030c00720c */ /* 0x040fe20003f06070 */
[----:B------:R-:W-:-:S05]  /*01f0*/  VIADD R12, R12, 0x1 ;  /* 0x000000010c0c7836 */ /* 0x000fca0000000000 */
[----:B------:R-:W-:-:S05]  /*0200*/  SEL R12, R12, R3, !P0 ;  /* 0x000000030c0c7207 */ /* 0x000fca0004000000 */
[----:B-1----:R-:W-:Y:S05]  /*0210*/  @!P1 BRA `(.L_x_13) ;  /* 0x0000000c00909947 */ /* 0x002fea0003800000 */
[----:B------:R-:W-:Y:S02]  /*0220*/  VIMNMX.U32 R5, PT, PT, R8, R5, PT ;  /* 0x0000000508057248 */ /* 0x000fe40003fe0000 */
[----:B------:R-:W-:-:S03]  /*0230*/  CS2R R26, SRZ ;  /* 0x00000000001a7805 */ /* 0x000fc6000001ff00 */
[----:B------:R-:W-:Y:S01]  /*0240*/  IMAD.IADD R3, R12, 0x1, R5 ;  /* 0x000000010c037824 */ /* 0x000fe200078e0205 */
[----:B------:R-:W-:-:S04]  /*0250*/  IADD3 R5, PT, PT, R8, -R5, RZ ;  /* 0x8000000508057210 */ /* 0x000fc80007ffe0ff */
[----:B------:R-:W-:Y:S01]  /*0260*/  IADD3 R0, PT, PT, R0, R7, -R3 ;  /* 0x0000000700007210 */ /* 0x000fe20007ffe803 */
[----:B------:R-:W-:Y:S01]  /*0270*/  IMAD.IADD R3, R3, 0x1, -R8 ;  /* 0x0000000103037824 */ /* 0x000fe200078e0a08 */
[C---:B------:R-:W-:Y:S01]  /*0280*/  IADD3 R10, PT, PT, R5.reuse, 0x2, RZ ;  /* 0x00000002050a7810 */ /* 0x040fe20007ffe0ff */
[----:B------:R-:W-:Y:S01]  /*0290*/  IMAD.MOV.U32 R8, RZ, RZ, R9 ;  /* 0x000000ffff087224 */ /* 0x000fe200078e0009 */
[----:B------:R-:W-:Y:S01]  /*02a0*/  ISETP.GT.U32.AND P0, PT, R0, -0x10, PT ;  /* 0xfffffff00000780c */ /* 0x000fe20003f04070 */
[----:B------:R-:W-:Y:S01]  /*02b0*/  IMAD R9, R5, R11, R11 ;  /* 0x0000000b05097224 */ /* 0x000fe200078e020b */
[----:B------:R-:W-:Y:S01]  /*02c0*/  LOP3.LUT R33, R3, 0xfffffff0, RZ, 0xc0, !PT ;  /* 0xfffffff003217812 */ /* 0x000fe200078ec0ff */
[C---:B------:R-:W-:Y:S01]  /*02d0*/  VIADD R11, R5.reuse, 0x3 ;  /* 0x00000003050b7836 */ /* 0x040fe20000000000 */
[C---:B------:R-:W-:Y:S01]  /*02e0*/  IADD3 R13, PT, PT, R5.reuse, 0x5, RZ ;  /* 0x00000005050d7810 */ /* 0x040fe20007ffe0ff */
[C---:B------:R-:W-:Y:S01]  /*02f0*/  VIADD R12, R5.reuse, 0x4 ;  /* 0x00000004050c7836 */ /* 0x040fe20000000000 */
[C---:B------:R-:W-:Y:S01]  /*0300*/  IADD3 R16, PT, PT, R5.reuse, 0x8, RZ ;  /* 0x0000000805107810 */ /* 0x040fe20007ffe0ff */
[C---:B------:R-:W-:Y:S01]  /*0310*/  VIADD R14, R5.reuse, 0x6 ;  /* 0x00000006050e7836 */ /* 0x040fe20000000000 */
[C---:B------:R-:W-:Y:S01]  /*0320*/  IADD3 R19, PT, PT, R5.reuse, 0xb, RZ ;  /* 0x0000000b05137810 */ /* 0x040fe20007ffe0ff */
[C---:B------:R-:W-:Y:S01]  /*0330*/  VIADD R15, R5.reuse, 0x7 ;  /* 0x00000007050f7836 */ /* 0x040fe20000000000 */
[C---:B------:R-:W-:Y:S01]  /*0340*/  IADD3 R22, PT, PT, R5.reuse, 0xe, RZ ;  /* 0x0000000e05167810 */ /* 0x040fe20007ffe0ff */
[----:B------:R-:W-:Y:S01]  /*0350*/  VIADD R17, R5, 0x9 ;  /* 0x0000000905117836 */ /* 0x000fe20000000000 */
[----:B------:R-:W-:Y:S01]  /*0360*/  LOP3.LUT R30, R3, 0xf, RZ, 0xc0, !PT ;  /* 0x0000000f031e7812 */ /* 0x000fe200078ec0ff */
[----:B------:R-:W-:Y:S01]  /*0370*/  VIADD R18, R5, 0xa ;  /* 0x0000000a05127836 */ /* 0x000fe20000000000 */
[----:B------:R-:W-:Y:S01]  /*0380*/  LOP3.LUT R31, R3, 0x7, RZ, 0xc0, !PT ;  /* 0x00000007031f7812 */ /* 0x000fe200078ec0ff */
[----:B------:R-:W-:Y:S01]  /*0390*/  VIADD R20, R5, 0xc ;  /* 0x0000000c05147836 */ /* 0x000fe20000000000 */
[----:B------:R-:W-:Y:S01]  /*03a0*/  LOP3.LUT R32, R3, 0x3, RZ, 0xc0, !PT ;  /* 0x0000000303207812 */ /* 0x000fe200078ec0ff */
[----:B------:R-:W-:-:S02]  /*03b0*/  VIADD R21, R5, 0xd ;  /* 0x0000000d05157836 */ /* 0x000fc40000000000 */
[----:B------:R-:W-:Y:S02]  /*03c0*/  VIADD R23, R5, 0xf ;  /* 0x0000000f05177836 */ /* 0x000fe40000000000 */
[----:B------:R-:W-:-:S07]  /*03d0*/  IMAD.MOV R33, RZ, RZ, -R33 ;  /* 0x000000ffff217224 */ /* 0x000fce00078e0a21 */
.L_x_23:
[----:B------:R-:W0:Y:S01]  /*03e0*/  S2R R0, SR_TID.Y ;  /* 0x0000000000007919 */ /* 0x000e220000002200 */
[----:B------:R-:W1:Y:S01]  /*03f0*/  S2UR UR8, SR_CTAID.Y ;  /* 0x00000000000879c3 */ /* 0x000e620000002600 */
[----:B------:R-:W2:Y:S01]  /*0400*/  LDCU UR4, c[0x0][0x390] ;  /* 0x00007200ff0477ac */ /* 0x000ea20008000800 */
[----:B------:R-:W-:Y:S01]  /*0410*/  BSSY.RECONVERGENT B0, `(.L_x_14) ;  /* 0x00000c1000007945 */ /* 0x000fe20003800200 */
[----:B------:R-:W0:Y:S01]  /*0420*/  LDCU UR5, c[0x0][0x364] ;  /* 0x00006c80ff0577ac */ /* 0x000e220008000800 */
[----:B------:R-:W3:Y:S01]  /*0430*/  LDCU UR9, c[0x0][0x398] ;  /* 0x00007300ff0977ac */ /* 0x000ee20008000800 */
[----:B--2---:R-:W-:Y:S01]  /*0440*/  USHF.R.U32.HI UR4, URZ, 0x1, UR4 ;  /* 0x00000001ff047899 */ /* 0x004fe20008011604 */
[----:B-1----:R-:W-:-:S05]  /*0450*/  MOV R2, UR8 ;  /* 0x0000000800027c02 */ /* 0x002fca0008000f00 */
[----:B------:R-:W-:Y:S02]  /*0460*/  IMAD.U32 R5, RZ, RZ, UR4 ;  /* 0x00000004ff057e24 */ /* 0x000fe4000f8e00ff */
[----:B---3--:R-:W-:Y:S02]  /*0470*/  IMAD.U32 R3, RZ, RZ, UR9 ;  /* 0x00000009ff037e24 */ /* 0x008fe4000f8e00ff */
[----:B0-----:R-:W-:-:S05]  /*0480*/  IMAD R24, R2, UR5, R0 ;  /* 0x0000000502187c24 */ /* 0x001fca000f8e0200 */
[CC--:B------:R-:W-:Y:S02]  /*0490*/  IADD3 R28, PT, PT, R5.reuse, R24.reuse, RZ ;  /* 0x00000018051c7210 */ /* 0x0c0fe40007ffe0ff */
[----:B------:R-:W-:Y:S02]  /*04a0*/  VIMNMX.U32 R24, PT, PT, R5, R24, !PT ;  /* 0x0000001805187248 */ /* 0x000fe40007fe0000 */
[C---:B------:R-:W-:Y:S01]  /*04b0*/  ISETP.GE.U32.AND P1, PT, R28.reuse, R3, PT ;  /* 0x000000031c00720c */ /* 0x040fe20003f26070 */
[----:B------:R-:W-:Y:S02]  /*04c0*/  VIADD R28, R28, 0x1 ;  /* 0x000000011c1c7836 */ /* 0x000fe40000000000 */
[----:B------:R-:W-:-:S03]  /*04d0*/  IMAD.IADD R37, R24, 0x1, -R5 ;  /* 0x0000000118257824 */ /* 0x000fc600078e0a05 */
[----:B------:R-:W-:-:S04]  /*04e0*/  SEL R28, R28, R3, !P1 ;  /* 0x000000031c1c7207 */ /* 0x000fc80004800000 */
[----:B------:R-:W-:-:S13]  /*04f0*/  ISETP.GT.AND P1, PT, R28, R37, PT ;  /* 0x000000251c00720c */ /* 0x000fda0003f24270 */
[----:B------:R-:W-:Y:S05]  /*0500*/  @!P1 BRA `(.L_x_15) ;  /* 0x0000000800c49947 */ /* 0x000fea0003800000 */
[----:B------:R-:W-:Y:S01]  /*0510*/  BSSY.RECONVERGENT B2, `(.L_x_16) ;  /* 0x000005a000027945 */ /* 0x000fe20003800200 */
[----:B------:R-:W-:-:S03]  /*0520*/  ISETP.NE.AND P2, PT, R30, RZ, PT ;  /* 0x000000ff1e00720c */ /* 0x000fc60003f45270 */
[----:B------:R-:W-:Y:S10]  /*0530*/  @P0 BRA `(.L_x_17) ;  /* 0x00000004005c0947 */ /* 0x000ff40003800000 */
[----:B------:R-:W0:Y:S01]  /*0540*/  LDC R35, c[0x0][0x394] ;  /* 0x0000e500ff237b82 */ /* 0x000e220000000800 */
[----:B------:R-:W-:Y:S01]  /*0550*/  IADD3 R38, PT, PT, R9, R8, RZ ;  /* 0x0000000809267210 */ /* 0x000fe20007ffe0ff */
[----:B------:R-:W-:Y:S02]  /*0560*/  IMAD.MOV.U32 R7, RZ, RZ, R33 ;  /* 0x000000ffff077224 */ /* 0x000fe400078e0021 */
[-CC-:B0-----:R-:W-:Y:S02]  /*0570*/  IMAD R34, R37, R35.reuse, R8.reuse ;  /* 0x0000002325227224 */ /* 0x181fe400078e0208 */
[-CC-:B------:R-:W-:Y:S02]  /*0580*/  IMAD R36, R10, R35.reuse, R8.reuse ;  /* 0x000000230a247224 */ /* 0x180fe400078e0208 */
[-CC-:B------:R-:W-:Y:S02]  /*0590*/  IMAD R39, R11, R35.reuse, R8.reuse ;  /* 0x000000230b277224 */ /* 0x180fe400078e0208 */
[----:B------:R-:W-:-:S02]  /*05a0*/  IMAD R40, R12, R35, R8 ;  /* 0x000000230c287224 */ /* 0x000fc400078e0208 */
[-CC-:B------:R-:W-:Y:S02]  /*05b0*/  IMAD R41, R13, R35.reuse, R8.reuse ;  /* 0x000000230d297224 */ /* 0x180fe400078e0208 */
[-CC-:B------:R-:W-:Y:S02]  /*05c0*/  IMAD R42, R14, R35.reuse, R8.reuse ;  /* 0x000000230e2a7224 */ /* 0x180fe400078e0208 */
[-CC-:B------:R-:W-:Y:S02]  /*05d0*/  IMAD R43, R15, R35.reuse, R8.reuse ;  /* 0x000000230f2b7224 */ /* 0x180fe400078e0208 */
[-CC-:B------:R-:W-:Y:S02]  /*05e0*/  IMAD R44, R16, R35.reuse, R8.reuse ;  /* 0x00000023102c7224 */ /* 0x180fe400078e0208 */
[-CC-:B------:R-:W-:Y:S02]  /*05f0*/  IMAD R45, R17, R35.reuse, R8.reuse ;  /* 0x00000023112d7224 */ /* 0x180fe400078e0208 */
[----:B------:R-:W-:-:S02]  /*0600*/  IMAD R46, R18, R35, R8 ;  /* 0x00000023122e7224 */ /* 0x000fc400078e0208 */
[-CC-:B------:R-:W-:Y:S02]  /*0610*/  IMAD R47, R19, R35.reuse, R8.reuse ;  /* 0x00000023132f7224 */ /* 0x180fe400078e0208 */
[-CC-:B------:R-:W-:Y:S02]  /*0620*/  IMAD R48, R20, R35.reuse, R8.reuse ;  /* 0x0000002314307224 */ /* 0x180fe400078e0208 */
[-CC-:B------:R-:W-:Y:S02]  /*0630*/  IMAD R49, R21, R35.reuse, R8.reuse ;  /* 0x0000002315317224 */ /* 0x180fe400078e0208 */
[-CC-:B------:R-:W-:Y:S02]  /*0640*/  IMAD R50, R22, R35.reuse, R8.reuse ;  /* 0x0000002316327224 */ /* 0x180fe400078e0208 */
[----:B------:R-:W-:-:S07]  /*0650*/  IMAD R51, R23, R35, R8 ;  /* 0x0000002317337224 */ /* 0x000fce00078e0208 */
.L_x_18:
[----:B------:R-:W0:Y:S02]  /*0660*/  LDC.64 R24, c[0x0][0x388] ;  /* 0x0000e200ff187b82 */ /* 0x000e240000000a00 */
[----:B0-----:R-:W-:-:S06]  /*0670*/  IMAD.WIDE.U32 R28, R34, 0x8, R24 ;  /* 0x00000008221c7825 */ /* 0x001fcc00078e0018 */
[----:B------:R-:W2:Y:S02]  /*0680*/  LDG.E.64 R28, desc[UR6][R28.64] ;  /* 0x000000061c1c7981 */ /* 0x000ea4000c1e1b00 */
[----:B--2---:R-:W-:Y:S01]  /*0690*/  DADD R28, R28, R26 ;  /* 0x000000001c1c7229 */ /* 0x004fe2000000001a */
[----:B------:R-:W-:-:S06]  /*06a0*/  IMAD.WIDE.U32 R26, R38, 0x8, R24 ;  /* 0x00000008261a7825 */ /* 0x000fcc00078e0018 */
        /* <DEDUP_REMOVED lines=36> */
[----:B------:R-:W2:Y:S01]  /*08f0*/  LDG.E.64 R26, desc[UR6][R26.64] ;  /* 0x000000061a1a7981 */ /* 0x000ea2000c1e1b00 */
[----:B------:R-:W-:Y:S01]  /*0900*/  VIADD R7, R7, 0x10 ;  /* 0x0000001007077836 */ /* 0x000fe20000000000 */
[----:B--2---:R-:W-:Y:S01]  /*0910*/  DADD R26, R28, R26 ;  /* 0x000000001c1a7229 */ /* 0x004fe2000000001a */
[----:B------:R-:W-:-:S04]  /*0920*/  IMAD.WIDE.U32 R28, R50, 0x8, R24 ;  /* 0x00000008321c7825 */ /* 0x000fc800078e0018 */
[----:B------:R-:W-:Y:S02]  /*0930*/  IMAD.WIDE.U32 R24, R51, 0x8, R24 ;  /* 0x0000000833187825 */ /* 0x000fe400078e0018 */
[----:B------:R-:W2:Y:S04]  /*0940*/  LDG.E.64 R28, desc[UR6][R28.64] ;  /* 0x000000061c1c7981 */ /* 0x000ea8000c1e1b00 */
[----:B------:R-:W3:Y:S01]  /*0950*/  LDG.E.64 R24, desc[UR6][R24.64] ;  /* 0x0000000618187981 */ /* 0x000ee2000c1e1b00 */
[----:B------:R-:W-:Y:S01]  /*0960*/  ISETP.NE.AND P1, PT, R7, RZ, PT ;  /* 0x000000ff0700720c */ /* 0x000fe20003f25270 */
[----:B------:R-:W-:Y:S01]  /*0970*/  IMAD R34, R35, 0x10, R34 ;  /* 0x0000001023227824 */ /* 0x000fe200078e0222 */
[----:B------:R-:W-:Y:S01]  /*0980*/  IADD3 R37, PT, PT, R37, 0x10, RZ ;  /* 0x0000001025257810 */ /* 0x000fe20007ffe0ff */
[C---:B------:R-:W-:Y:S01]  /*0990*/  IMAD R38, R35.reuse, 0x10, R38 ;  /* 0x0000001023267824 */ /* 0x040fe200078e0226 */
[C---:B------:R-:W-:Y:S01]  /*09a0*/  LEA R36, R35.reuse, R36, 0x4 ;  /* 0x0000002423247211 */ /* 0x040fe200078e20ff */
        /* <DEDUP_REMOVED lines=8> */
[----:B------:R-:W-:-:S02]  /*0a30*/  IMAD R45, R35, 0x10, R45 ;  /* 0x00000010232d7824 */ /* 0x000fc400078e022d */
[C---:B------:R-:W-:Y:S02]  /*0a40*/  IMAD R46, R35.reuse, 0x10, R46 ;  /* 0x00000010232e7824 */ /* 0x040fe400078e022e */
[C---:B------:R-:W-:Y:S02]  /*0a50*/  IMAD R48, R35.reuse, 0x10, R48 ;  /* 0x0000001023307824 */ /* 0x040fe400078e0230 */
[C---:B------:R-:W-:Y:S02]  /*0a60*/  IMAD R49, R35.reuse, 0x10, R49 ;  /* 0x0000001023317824 */ /* 0x040fe400078e0231 */
[----:B------:R-:W-:Y:S01]  /*0a70*/  IMAD R51, R35, 0x10, R51 ;  /* 0x0000001023337824 */ /* 0x000fe200078e0233 */
[----:B--2---:R-:W-:-:S08]  /*0a80*/  DADD R26, R26, R28 ;  /* 0x000000001a1a7229 */ /* 0x004fd0000000001c */
[----:B---3--:R-:W-:Y:S01]  /*0a90*/  DADD R26, R26, R24 ;  /* 0x000000001a1a7229 */ /* 0x008fe20000000018 */
[----:B------:R-:W-:Y:S10]  /*0aa0*/  @P1 BRA `(.L_x_18) ;  /* 0xfffffff800ec1947 */ /* 0x000ff4000383ffff */
.L_x_17:
[----:B------:R-:W-:Y:S05]  /*0ab0*/  BSYNC.RECONVERGENT B2 ;  /* 0x0000000000027941 */ /* 0x000fea0003800200 */
.L_x_16:
[----:B------:R-:W-:Y:S05]  /*0ac0*/  @!P2 BRA `(.L_x_15) ;  /* 0x000000040054a947 */ /* 0x000fea0003800000 */
[----:B------:R-:W-:Y:S01]  /*0ad0*/  VIADD R7, R30, 0xffffffff ;  /* 0xffffffff1e077836 */ /* 0x000fe20000000000 */
[----:B------:R-:W-:Y:S01]  /*0ae0*/  BSSY.RECONVERGENT B2, `(.L_x_19) ;  /* 0x0000027000027945 */ /* 0x000fe20003800200 */
[----:B------:R-:W-:-:S03]  /*0af0*/  ISETP.NE.AND P2, PT, R31, RZ, PT ;  /* 0x000000ff1f00720c */ /* 0x000fc60003f45270 */
[----:B------:R-:W-:-:S13]  /*0b00*/  ISETP.GE.U32.AND P1, PT, R7, 0x7, PT ;  /* 0x000000070700780c */ /* 0x000fda0003f26070 */
[----:B------:R-:W-:Y:S05]  /*0b10*/  @!P1 BRA `(.L_x_20) ;  /* 0x00000000008c9947 */ /* 0x000fea0003800000 */
[----:B------:R-:W0:Y:S01]  /*0b20*/  LDC.64 R24, c[0x0][0x388] ;  /* 0x0000e200ff187b82 */ /* 0x000e220000000a00 */
[----:B------:R-:W1:Y:S02]  /*0b30*/  LDCU UR4, c[0x0][0x394] ;  /* 0x00007280ff0477ac */ /* 0x000e640008000800 */
[----:B-1----:R-:W-:-:S04]  /*0b40*/  IMAD R7, R37, UR4, R8 ;  /* 0x0000000425077c24 */ /* 0x002fc8000f8e0208 */
[C---:B0-----:R-:W-:Y:S01]  /*0b50*/  IMAD.WIDE.U32 R46, R7.reuse, 0x8, R24 ;  /* 0x00000008072e7825 */ /* 0x041fe200078e0018 */
[----:B------:R-:W-:-:S05]  /*0b60*/  IADD3 R7, PT, PT, R7, UR4, RZ ;  /* 0x0000000407077c10 */ /* 0x000fca000fffe0ff */
[----:B------:R-:W2:Y:S01]  /*0b70*/  LDG.E.64 R46, desc[UR6][R46.64] ;  /* 0x000000062e2e7981 */ /* 0x000ea2000c1e1b00 */
[----:B------:R-:W-:-:S04]  /*0b80*/  IMAD.WIDE.U32 R44, R7, 0x8, R24 ;  /* 0x00000008072c7825 */ /* 0x000fc800078e0018 */
[----:B------:R-:W-:Y:S02]  /*0b90*/  VIADD R7, R7, UR4 ;  /* 0x0000000407077c36 */ /* 0x000fe40008000000 */
[----:B------:R-:W3:Y:S02]  /*0ba0*/  LDG.E.64 R44, desc[UR6][R44.64] ;  /* 0x000000062c2c7981 */ /* 0x000ee4000c1e1b00 */
[----:B------:R-:W-:-:S04]  /*0bb0*/  IMAD.WIDE.U32 R42, R7, 0x8, R24 ;  /* 0x00000008072a7825 */ /* 0x000fc800078e0018 */
[----:B------:R-:W-:Y:S02]  /*0bc0*/  VIADD R7, R7, UR4 ;  /* 0x0000000407077c36 */ /* 0x000fe40008000000 */
[----:B------:R-:W4:Y:S02]  /*0bd0*/  LDG.E.64 R42, desc[UR6][R42.64] ;  /* 0x000000062a2a7981 */ /* 0x000f24000c1e1b00 */
[C---:B------:R-:W-:Y:S01]  /*0be0*/  IMAD.WIDE.U32 R40, R7.reuse, 0x8, R24 ;  /* 0x0000000807287825 */ /* 0x040fe200078e0018 */
[----:B------:R-:W-:-:S05]  /*0bf0*/  IADD3 R7, PT, PT, R7, UR4, RZ ;  /* 0x0000000407077c10 */ /* 0x000fca000fffe0ff */
[----:B------:R-:W5:Y:S01]  /*0c00*/  LDG.E.64 R40, desc[UR6][R40.64] ;  /* 0x0000000628287981 */ /* 0x000f62000c1e1b00 */
[----:B------:R-:W-:-:S04]  /*0c10*/  IMAD.WIDE.U32 R38, R7, 0x8, R24 ;  /* 0x0000000807267825 */ /* 0x000fc800078e0018 */
[----:B------:R-:W-:Y:S02]  /*0c20*/  VIADD R7, R7, UR4 ;  /* 0x0000000407077c36 */ /* 0x000fe40008000000 */
[----:B------:R-:W5:Y:S02]  /*0c30*/  LDG.E.64 R38, desc[UR6][R38.64] ;  /* 0x0000000626267981 */ /* 0x000f64000c1e1b00 */
[----:B------:R-:W-:-:S04]  /*0c40*/  IMAD.WIDE.U32 R34, R7, 0x8, R24 ;  /* 0x0000000807227825 */ /* 0x000fc800078e0018 */
[----:B------:R-:W-:Y:S02]  /*0c50*/  VIADD R7, R7, UR4 ;  /* 0x0000000407077c36 */ /* 0x000fe40008000000 */
[----:B------:R-:W5:Y:S02]  /*0c60*/  LDG.E.64 R34, desc[UR6][R34.64] ;  /* 0x0000000622227981 */ /* 0x000f64000c1e1b00 */
[C---:B------:R-:W-:Y:S01]  /*0c70*/  IMAD.WIDE.U32 R28, R7.reuse, 0x8, R24 ;  /* 0x00000008071c7825 */ /* 0x040fe200078e0018 */
[----:B------:R-:W-:-:S05]  /*0c80*/  IADD3 R7, PT, PT, R7, UR4, RZ ;  /* 0x0000000407077c10 */ /* 0x000fca000fffe0ff */
[----:B------:R-:W5:Y:S01]  /*0c90*/  LDG.E.64 R28, desc[UR6][R28.64] ;  /* 0x000000061c1c7981 */ /* 0x000f62000c1e1b00 */
[----:B------:R-:W-:-:S06]  /*0ca0*/  IMAD.WIDE.U32 R24, R7, 0x8, R24 ;  /* 0x0000000807187825 */ /* 0x000fcc00078e0018 */
[----:B------:R-:W5:Y:S01]  /*0cb0*/  LDG.E.64 R24, desc[UR6][R24.64] ;  /* 0x0000000618187981 */ /* 0x000f62000c1e1b00 */
[----:B------:R-:W-:Y:S01]  /*0cc0*/  VIADD R37, R37, 0x8 ;  /* 0x0000000825257836 */ /* 0x000fe20000000000 */
[----:B--2---:R-:W-:-:S08]  /*0cd0*/  DADD R46, R26, R46 ;  /* 0x000000001a2e7229 */ /* 0x004fd0000000002e */
[----:B---3--:R-:W-:-:S08]  /*0ce0*/  DADD R44, R46, R44 ;  /* 0x000000002e2c7229 */ /* 0x008fd0000000002c */
[----:B----4-:R-:W-:-:S08]  /*0cf0*/  DADD R42, R44, R42 ;  /* 0x000000002c2a7229 */ /* 0x010fd0000000002a */
[----:B-----5:R-:W-:-:S08]  /*0d00*/  DADD R40, R42, R40 ;  /* 0x000000002a287229 */ /* 0x020fd00000000028 */
[----:B------:R-:W-:-:S08]  /*0d10*/  DADD R38, R40, R38 ;  /* 0x0000000028267229 */ /* 0x000fd00000000026 */
[----:B------:R-:W-:-:S08]  /*0d20*/  DADD R34, R38, R34 ;  /* 0x0000000026227229 */ /* 0x000fd00000000022 */
[----:B------:R-:W-:-:S08]  /*0d30*/  DADD R34, R34, R28 ;  /* 0x0000000022227229 */ /* 0x000fd0000000001c */
[----:B------:R-:W-:-:S11]  /*0d40*/  DADD R26, R34, R24 ;  /* 0x00000000221a7229 */ /* 0x000fd60000000018 */
.L_x_20:
[----:B------:R-:W-:Y:S05]  /*0d50*/  BSYNC.RECONVERGENT B2 ;  /* 0x0000000000027941 */ /* 0x000fea0003800200 */
.L_x_19:
[----:B------:R-:W-:Y:S05]  /*0d60*/  @!P2 BRA `(.L_x_15) ;  /* 0x0000000000aca947 */ /* 0x000fea0003800000 */
[----:B------:R-:W-:Y:S01]  /*0d70*/  IADD3 R7, PT, PT, R31, -0x1, RZ ;  /* 0xffffffff1f077810 */ /* 0x000fe20007ffe0ff */
[----:B------:R-:W-:Y:S01]  /*0d80*/  BSSY.RECONVERGENT B2, `(.L_x_21) ;  /* 0x0000017000027945 */ /* 0x000fe20003800200 */
[----:B------:R-:W-:Y:S02]  /*0d90*/  ISETP.NE.AND P2, PT, R32, RZ, PT ;  /* 0x000000ff2000720c */ /* 0x000fe40003f45270 */
[----:B------:R-:W-:-:S13]  /*0da0*/  ISETP.GE.U32.AND P1, PT, R7, 0x3, PT ;  /* 0x000000030700780c */ /* 0x000fda0003f26070 */
[----:B------:R-:W-:Y:S05]  /*0db0*/  @!P1 BRA `(.L_x_22) ;  /* 0x00000000004c9947 */ /* 0x000fea0003800000 */
[----:B------:R-:W0:Y:S01]  /*0dc0*/  LDC.64 R24, c[0x0][0x388] ;  /* 0x0000e200ff187b82 */ /* 0x000e220000000a00 */
[----:B------:R-:W1:Y:S02]  /*0dd0*/  LDCU UR4, c[0x0][0x394] ;  /* 0x00007280ff0477ac */ /* 0x000e640008000800 */
[----:B-1----:R-:W-:-:S04]  /*0de0*/  IMAD R7, R37, UR4, R8 ;  /* 0x0000000425077c24 */ /* 0x002fc8000f8e0208 */
[----:B0-----:R-:W-:-:S04]  /*0df0*/  IMAD.WIDE.U32 R38, R7, 0x8, R24 ;  /* 0x0000000807267825 */ /* 0x001fc800078e0018 */
[----:B------:R-:W-:Y:S02]  /*0e00*/  VIADD R7, R7, UR4 ;  /* 0x0000000407077c36 */ /* 0x000fe40008000000 */
[----:B------:R-:W2:Y:S02]  /*0e10*/  LDG.E.64 R38, desc[UR6][R38.64] ;  /* 0x0000000626267981 */ /* 0x000ea4000c1e1b00 */
[C---:B------:R-:W-:Y:S01]  /*0e20*/  IMAD.WIDE.U32 R34, R7.reuse, 0x8, R24 ;  /* 0x0000000807227825 */ /* 0x040fe200078e0018 */
[----:B------:R-:W-:-:S05]  /*0e30*/  IADD3 R7, PT, PT, R7, UR4, RZ ;  /* 0x0000000407077c10 */ /* 0x000fca000fffe0ff */
[----:B------:R-:W3:Y:S01]  /*0e40*/  LDG.E.64 R34, desc[UR6][R34.64] ;  /* 0x0000000622227981 */ /* 0x000ee2000c1e1b00 */
[----:B------:R-:W-:-:S04]  /*0e50*/  IMAD.WIDE.U32 R28, R7, 0x8, R24 ;  /* 0x00000008071c7825 */ /* 0x000fc800078e0018 */
[----:B------:R-:W-:Y:S02]  /*0e60*/  VIADD R7, R7, UR4 ;  /* 0x0000000407077c36 */ /* 0x000fe40008000000 */
[----:B------:R-:W4:Y:S02]  /*0e70*/  LDG.E.64 R28, desc[UR6][R28.64] ;  /* 0x000000061c1c7981 */ /* 0x000f24000c1e1b00 */
[----:B------:R-:W-:-:S06]  /*0e80*/  IMAD.WIDE.U32 R24, R7, 0x8, R24 ;  /* 0x0000000807187825 */ /* 0x000fcc00078e0018 */
[----:B------:R-:W5:Y:S01]  /*0e90*/  LDG.E.64 R24, desc[UR6][R24.64] ;  /* 0x0000000618187981 */ /* 0x000f62000c1e1b00 */
[----:B------:R-:W-:Y:S01]  /*0ea0*/  IADD3 R37, PT, PT, R37, 0x4, RZ ;  /* 0x0000000425257810 */ /* 0x000fe20007ffe0ff */
[----:B--2---:R-:W-:-:S08]  /*0eb0*/  DADD R38, R26, R38 ;  /* 0x000000001a267229 */ /* 0x004fd00000000026 */
[----:B---3--:R-:W-:-:S08]  /*0ec0*/  DADD R34, R38, R34 ;  /* 0x0000000026227229 */ /* 0x008fd00000000022 */
[----:B----4-:R-:W-:-:S08]  /*0ed0*/  DADD R28, R34, R28 ;  /* 0x00000000221c7229 */ /* 0x010fd0000000001c */
[----:B-----5:R-:W-:-:S11]  /*0ee0*/  DADD R26, R28, R24 ;  /* 0x000000001c1a7229 */ /* 0x020fd60000000018 */
.L_x_22:
[----:B------:R-:W-:Y:S05]  /*0ef0*/  BSYNC.RECONVERGENT B2 ;  /* 0x0000000000027941 */ /* 0x000fea0003800200 */
.L_x_21:
[----:B------:R-:W-:Y:S05]  /*0f00*/  @!P2 BRA `(.L_x_15) ;  /* 0x000000000044a947 */ /* 0x000fea0003800000 */
[----:B------:R-:W0:Y:S08]  /*0f10*/  LDC R34, c[0x0][0x394] ;  /* 0x0000e500ff227b82 */ /* 0x000e300000000800 */
[----:B------:R-:W1:Y:S01]  /*0f20*/  LDC.64 R24, c[0x0][0x388] ;  /* 0x0000e200ff187b82 */ /* 0x000e620000000a00 */
[----:B0-----:R-:W-:-:S04]  /*0f30*/  IMAD R37, R37, R34, R8 ;  /* 0x0000002225257224 */ /* 0x001fc800078e0208 */
[----:B-1----:R-:W-:-:S06]  /*0f40*/  IMAD.WIDE.U32 R28, R37, 0x8, R24 ;  /* 0x00000008251c7825 */ /* 0x002fcc00078e0018 */
[----:B------:R-:W2:Y:S01]  /*0f50*/  LDG.E.64 R28, desc[UR6][R28.64] ;  /* 0x000000061c1c7981 */ /* 0x000ea2000c1e1b00 */
[----:B------:R-:W-:Y:S01]  /*0f60*/  ISETP.NE.AND P1, PT, R32, 0x1, PT ;  /* 0x000000012000780c */ /* 0x000fe20003f25270 */
[----:B--2---:R-:W-:-:S12]  /*0f70*/  DADD R26, R26, R28 ;  /* 0x000000001a1a7229 */ /* 0x004fd8000000001c */
[----:B------:R-:W-:Y:S05]  /*0f80*/  @!P1 BRA `(.L_x_15) ;  /* 0x0000000000249947 */ /* 0x000fea0003800000 */
[----:B------:R-:W-:Y:S01]  /*0f90*/  ISETP.NE.AND P1, PT, R32, 0x2, PT ;  /* 0x000000022000780c */ /* 0x000fe20003f25270 */
[----:B------:R-:W-:-:S04]  /*0fa0*/  IMAD.IADD R7, R37, 0x1, R34 ;  /* 0x0000000125077824 */ /* 0x000fc800078e0222 */
[----:B------:R-:W-:-:S06]  /*0fb0*/  IMAD.WIDE.U32 R28, R7, 0x8, R24 ;  /* 0x00000008071c7825 */ /* 0x000fcc00078e0018 */
[----:B------:R-:W2:Y:S02]  /*0fc0*/  LDG.E.64 R28, desc[UR6][R28.64] ;  /* 0x000000061c1c7981 */ /* 0x000ea4000c1e1b00 */
[----:B------:R-:W-:-:S05]  /*0fd0*/  @P1 IADD3 R7, PT, PT, R7, R34, RZ ;  /* 0x0000002207071210 */ /* 0x000fca0007ffe0ff */
[----:B------:R-:W-:-:S06]  /*0fe0*/  @P1 IMAD.WIDE.U32 R24, R7, 0x8, R24 ;  /* 0x0000000807181825 */ /* 0x000fcc00078e0018 */
[----:B------:R-:W3:Y:S01]  /*0ff0*/  @P1 LDG.E.64 R24, desc[UR6][R24.64] ;  /* 0x0000000618181981 */ /* 0x000ee2000c1e1b00 */
[----:B--2---:R-:W-:-:S08]  /*1000*/  DADD R26, R26, R28 ;  /* 0x000000001a1a7229 */ /* 0x004fd0000000001c */
[----:B---3--:R-:W-:-:S11]  /*1010*/  @P1 DADD R26, R26, R24 ;  /* 0x000000001a1a1229 */ /* 0x008fd60000000018 */
.L_x_15:
[----:B------:R-:W-:Y:S05]  /*1020*/  BSYNC.RECONVERGENT B0 ;  /* 0x0000000000007941 */ /* 0x000fea0003800200 */
.L_x_14:
[----:B------:R-:W-:-:S05]  /*1030*/  VIADD R8, R8, 0x1 ;  /* 0x0000000108087836 */ /* 0x000fca0000000000 */
[----:B------:R-:W-:-:S13]  /*1040*/  ISETP.GE.AND P1, PT, R8, R6, PT ;  /* 0x000000060800720c */ /* 0x000fda0003f26270 */
[----:B------:R-:W-:Y:S05]  /*1050*/  @!P1 BRA `(.L_x_23) ;  /* 0xfffffff000e09947 */ /* 0x000fea000383ffff */
.L_x_13:
[----:B------:R-:W-:Y:S05]  /*1060*/  BSYNC.RECONVERGENT B1 ;  /* 0x0000000000017941 */ /* 0x000fea0003800200 */
.L_x_12:
[----:B------:R-:W0:Y:S01]  /*1070*/  LDCU UR4, c[0x0][0x364] ;  /* 0x00006c80ff0477ac */ /* 0x000e220008000800 */
[C---:B------:R-:W-:Y:S01]  /*1080*/  IMAD.IADD R7, R4.reuse, 0x1, -R5 ;  /* 0x0000000104077824 */ /* 0x040fe200078e0a05 */
[----:B------:R-:W-:Y:S01]  /*1090*/  ISETP.GE.AND P1, PT, R4, R5, PT ;  /* 0x000000050400720c */ /* 0x000fe20003f26270 */
[----:B------:R-:W-:Y:S03]  /*10a0*/  BSSY.RECONVERGENT B0, `(.L_x_24) ;  /* 0x0000020000007945 */ /* 0x000fe60003800200 */
[----:B------:R-:W-:Y:S02]  /*10b0*/  SEL R7, R7, RZ, P1 ;  /* 0x000000ff07077207 */ /* 0x000fe40000800000 */
[----:B------:R-:W-:-:S03]  /*10c0*/  FSETP.GEU.AND P1, PT, |R27|, 6.5827683646048100446e-37, PT ;  /* 0x036000001b00780b */ /* 0x000fc60003f2e200 */
[----:B------:R-:W-:Y:S02]  /*10d0*/  IMAD.IADD R6, R6, 0x1, -R7 ;  /* 0x0000000106067824 */ /* 0x000fe400078e0a07 */
[----:B0-----:R-:W-:-:S05]  /*10e0*/  IMAD R0, R2, UR4, R0 ;  /* 0x0000000402007c24 */ /* 0x001fca000f8e0200 */
[----:B------:R-:W-:-:S04]  /*10f0*/  IADD3 R2, PT, PT, R5, R0, RZ ;  /* 0x0000000005027210 */ /* 0x000fc80007ffe0ff */
[CC--:B------:R-:W-:Y:S02]  /*1100*/  ISETP.GE.U32.AND P0, PT, R2.reuse, R3.reuse, PT ;  /* 0x000000030200720c */ /* 0x0c0fe40003f06070 */
[----:B------:R-:W-:Y:S02]  /*1110*/  IADD3 R8, PT, PT, R2, 0x1, RZ ;  /* 0x0000000102087810 */ /* 0x000fe40007ffe0ff */
[----:B------:R-:W-:Y:S02]  /*1120*/  VIMNMX.U32 R2, PT, PT, R5, R0, !PT ;  /* 0x0000000005027248 */ /* 0x000fe40007fe0000 */
[----:B------:R-:W-:-:S04]  /*1130*/  SEL R8, R8, R3, !P0 ;  /* 0x0000000308087207 */ /* 0x000fc80004000000 */
[----:B------:R-:W-:Y:S02]  /*1140*/  IADD3 R5, PT, PT, R8, R5, -R2 ;  /* 0x0000000508057210 */ /* 0x000fe40007ffe802 */
[----:B------:R-:W-:-:S03]  /*1150*/  MOV R2, 0x1 ;  /* 0x0000000100027802 */ /* 0x000fc60000000f00 */
[----:B------:R-:W-:-:S04]  /*1160*/  IMAD R5, R6, R5, RZ ;  /* 0x0000000506057224 */ /* 0x000fc800078e02ff */
[----:B------:R-:W0:Y:S08]  /*1170*/  I2F.F64 R8, R5 ;  /* 0x0000000500087312 */ /* 0x000e300000201c00 */
[----:B0-----:R-:W0:Y:S02]  /*1180*/  MUFU.RCP64H R3, R9 ;  /* 0x0000000900037308 */ /* 0x001e240000001800 */
[----:B0-----:R-:W-:-:S08]  /*1190*/  DFMA R6, -R8, R2, 1 ;  /* 0x3ff000000806742b */ /* 0x001fd00000000102 */
[----:B------:R-:W-:-:S08]  /*11a0*/  DFMA R6, R6, R6, R6 ;  /* 0x000000060606722b */ /* 0x000fd00000000006 */
[----:B------:R-:W-:-:S08]  /*11b0*/  DFMA R6, R2, R6, R2 ;  /* 0x000000060206722b */ /* 0x000fd00000000002 */
[----:B------:R-:W-:-:S08]  /*11c0*/  DFMA R2, -R8, R6, 1 ;  /* 0x3ff000000802742b */ /* 0x000fd00000000106 */
[----:B------:R-:W-:-:S08]  /*11d0*/  DFMA R2, R6, R2, R6 ;  /* 0x000000020602722b */ /* 0x000fd00000000006 */
[----:B------:R-:W-:-:S08]  /*11e0*/  DMUL R6, R2, R26 ;  /* 0x0000001a02067228 */ /* 0x000fd00000000000 */
[----:B------:R-:W-:-:S08]  /*11f0*/  DFMA R10, -R8, R6, R26 ;  /* 0x00000006080a722b */ /* 0x000fd0000000011a */
[----:B------:R-:W-:-:S10]  /*1200*/  DFMA R2, R2, R10, R6 ;  /* 0x0000000a0202722b */ /* 0x000fd40000000006 */
[----:B------:R-:W-:-:S05]  /*1210*/  FFMA R5, RZ, R9, R3 ;  /* 0x00000009ff057223 */ /* 0x000fca0000000003 */
[----:B------:R-:W-:-:S13]  /*1220*/  FSETP.GT.AND P0, PT, |R5|, 1.469367938527859385e-39, PT ;  /* 0x001000000500780b */ /* 0x000fda0003f04200 */
[----:B------:R-:W-:Y:S05]  /*1230*/  @P0 BRA P1, `(.L_x_25) ;  /* 0x0000000000180947 */ /* 0x000fea0000800000 */
[----:B------:R-:W-:Y:S01]  /*1240*/  IMAD.MOV.U32 R10, RZ, RZ, R26 ;  /* 0x000000ffff0a7224 */ /* 0x000fe200078e001a */
[----:B------:R-:W-:Y:S02]  /*1250*/  MOV R11, R27 ;  /* 0x0000001b000b7202 */ /* 0x000fe40000000f00 */
[----:B------:R-:W-:-:S07]  /*1260*/  MOV R2, 0x1280 ;  /* 0x0000128000027802 */ /* 0x000fce0000000f00 */
[----:B------:R-:W-:Y:S05]  /*1270*/  CALL.REL.NOINC `($__internal_0_$__cuda_sm20_div_rn_f64_full) ;  /* 0x0000000000447944 */ /* 0x000fea0003c00000 */
[----:B------:R-:W-:Y:S01]  /*1280*/  IMAD.MOV.U32 R2, RZ, RZ, R14 ;  /* 0x000000ffff027224 */ /* 0x000fe200078e000e */
[----:B------:R-:W-:-:S07]  /*1290*/  MOV R3, R15 ;  /* 0x0000000f00037202 */ /* 0x000fce0000000f00 */
.L_x_25:
[----:B------:R-:W-:Y:S05]  /*12a0*/  BSYNC.RECONVERGENT B0 ;  /* 0x0000000000007941 */ /* 0x000fea0003800200 */
.L_x_24:
[----:B------:R-:W0:Y:S01]  /*12b0*/  LDC.64 R6, c[0x0][0x388] ;  /* 0x0000e200ff067b82 */ /* 0x000e220000000a00 */
[----:B------:R-:W1:Y:S07]  /*12c0*/  LDCU UR4, c[0x0][0x394] ;  /* 0x00007280ff0477ac */ /* 0x000e6e0008000800 */
[----:B------:R-:W2:Y:S01]  /*12d0*/  LDC.64 R8, c[0x0][0x380] ;  /* 0x0000e000ff087b82 */ /* 0x000ea20000000a00 */
[----:B-1----:R-:W-:-:S04]  /*12e0*/  IMAD R11, R0, UR4, R4 ;  /* 0x00000004000b7c24 */ /* 0x002fc8000f8e0204 */
[----:B0-----:R-:W-:-:S06]  /*12f0*/  IMAD.WIDE.U32 R4, R11, 0x8, R6 ;  /* 0x000000080b047825 */ /* 0x001fcc00078e0006 */
[----:B------:R-:W3:Y:S01]  /*1300*/  LDG.E.64 R4, desc[UR6][R4.64] ;  /* 0x0000000604047981 */ /* 0x000ee2000c1e1b00 */
[----:B------:R-:W-:Y:S01]  /*1310*/  DADD R2, R2, -1 ;  /* 0xbff0000002027429 */ /* 0x000fe20000000000 */
[----:B------:R-:W-:Y:S07]  /*1320*/  BAR.SYNC.DEFER_BLOCKING 0x0 ;  /* 0x0000000000007b1d */ /* 0x000fee0000010000 */
[----:B---3--:R-:W-:Y:S01]  /*1330*/  DSETP.GEU.AND P0, PT, R4, R2, PT ;  /* 0x000000020400722a */ /* 0x008fe20003f0e000 */
[----:B--2---:R-:W-:-:S05]  /*1340*/  IMAD.WIDE.U32 R2, R11, 0x8, R8 ;  /* 0x000000080b027825 */ /* 0x004fca00078e0008 */
[----:B------:R-:W-:Y:S02]  /*1350*/  FSEL R6, R4, RZ, P0 ;  /* 0x000000ff04067208 */ /* 0x000fe40000000000 */
[----:B------:R-:W-:-:S05]  /*1360*/  FSEL R7, R5, RZ, P0 ;  /* 0x000000ff05077208 */ /* 0x000fca0000000000 */
[----:B------:R-:W-:Y:S01]  /*1370*/  STG.E.64 desc[UR6][R2.64], R6 ;  /* 0x0000000602007986 */ /* 0x000fe2000c101b06 */
[----:B------:R-:W-:Y:S05]  /*1380*/  EXIT ;  /* 0x000000000000794d */ /* 0x000fea0003800000 */
        .weak           $__internal_0_$__cuda_sm20_div_rn_f64_full
        .type           $__internal_0_$__cuda_sm20_div_rn_f64_full,@function
        .size           $__internal_0_$__cuda_sm20_div_rn_f64_full,(.L_x_81 - $__internal_0_$__cuda_sm20_div_rn_f64_full)
$__internal_0_$__cuda_sm20_div_rn_f64_full:
[C---:B------:R-:W-:Y:S01]  /*1390*/  FSETP.GEU.AND P0, PT, |R9|.reuse, 1.469367938527859385e-39, PT ;  /* 0x001000000900780b */ /* 0x040fe20003f0e200 */
[----:B------:R-:W-:Y:S01]  /*13a0*/  IMAD.MOV.U32 R21, RZ, RZ, 0x1ca00000 ;  /* 0x1ca00000ff157424 */ /* 0x000fe200078e00ff */
[----:B------:R-:W-:Y:S01]  /*13b0*/  LOP3.LUT R6, R9, 0x800fffff, RZ, 0xc0, !PT ;  /* 0x800fffff09067812 */ /* 0x000fe200078ec0ff */
[----:B------:R-:W-:Y:S01]  /*13c0*/  BSSY.RECONVERGENT B1, `(.L_x_26) ;  /* 0x0000054000017945 */ /* 0x000fe20003800200 */
[C---:B------:R-:W-:Y:S02]  /*13d0*/  FSETP.GEU.AND P2, PT, |R11|.reuse, 1.469367938527859385e-39, PT ;  /* 0x001000000b00780b */ /* 0x040fe40003f4e200 */
[----:B------:R-:W-:Y:S01]  /*13e0*/  LOP3.LUT R7, R6, 0x3ff00000, RZ, 0xfc, !PT ;  /* 0x3ff0000006077812 */ /* 0x000fe200078efcff */
[----:B------:R-:W-:Y:S01]  /*13f0*/  IMAD.MOV.U32 R6, RZ, RZ, R8 ;  /* 0x000000ffff067224 */ /* 0x000fe200078e0008 */
[----:B------:R-:W-:Y:S02]  /*1400*/  MOV R12, 0x1 ;  /* 0x00000001000c7802 */ /* 0x000fe40000000f00 */
[----:B------:R-:W-:-:S02]  /*1410*/  LOP3.LUT R22, R11, 0x7ff00000, RZ, 0xc0, !PT ;  /* 0x7ff000000b167812 */ /* 0x000fc400078ec0ff */
[C---:B------:R-:W-:Y:S01]  /*1420*/  LOP3.LUT R3, R9.reuse, 0x7ff00000, RZ, 0xc0, !PT ;  /* 0x7ff0000009037812 */ /* 0x040fe200078ec0ff */
[----:B------:R-:W-:Y:S01]  /*1430*/  @!P0 DMUL R6, R8, 8.98846567431157953865e+307 ;  /* 0x7fe0000008068828 */ /* 0x000fe20000000000 */
[----:B------:R-:W-:Y:S02]  /*1440*/  MOV R20, R22 ;  /* 0x0000001600147202 */ /* 0x000fe40000000f00 */
[C---:B------:R-:W-:Y:S02]  /*1450*/  ISETP.GE.U32.AND P1, PT, R22.reuse, R3, PT ;  /* 0x000000031600720c */ /* 0x040fe40003f26070 */
[----:B------:R-:W-:Y:S01]  /*1460*/  @!P2 LOP3.LUT R5, R9, 0x7ff00000, RZ, 0xc0, !PT ;  /* 0x7ff000000905a812 */ /* 0x000fe200078ec0ff */
[----:B------:R-:W0:Y:S03]  /*1470*/  MUFU.RCP64H R13, R7 ;  /* 0x00000007000d7308 */ /* 0x000e260000001800 */
[----:B------:R-:W-:-:S02]  /*1480*/  @!P2 ISETP.GE.U32.AND P3, PT, R22, R5, PT ;  /* 0x000000051600a20c */ /* 0x000fc40003f66070 */
[----:B------:R-:W-:Y:S02]  /*1490*/  @!P0 LOP3.LUT R3, R7, 0x7ff00000, RZ, 0xc0, !PT ;  /* 0x7ff0000007038812 */ /* 0x000fe400078ec0ff */
[----:B------:R-:W-:Y:S02]  /*14a0*/  @!P2 SEL R5, R21, 0x63400000, !P3 ;  /* 0x634000001505a807 */ /* 0x000fe40005800000 */
[----:B------:R-:W-:Y:S02]  /*14b0*/  IADD3 R23, PT, PT, R3, -0x1, RZ ;  /* 0xffffffff03177810 */ /* 0x000fe40007ffe0ff */
[----:B------:R-:W-:Y:S01]  /*14c0*/  @!P2 LOP3.LUT R5, R5, 0x80000000, R11, 0xf8, !PT ;  /* 0x800000000505a812 */ /* 0x000fe200078ef80b */
[----:B0-----:R-:W-:-:S08]  /*14d0*/  DFMA R14, R12, -R6, 1 ;  /* 0x3ff000000c0e742b */ /* 0x001fd00000000806 */
[----:B------:R-:W-:-:S08]  /*14e0*/  DFMA R14, R14, R14, R14 ;  /* 0x0000000e0e0e722b */ /* 0x000fd0000000000e */
[----:B------:R-:W-:Y:S01]  /*14f0*/  DFMA R16, R12, R14, R12 ;  /* 0x0000000e0c10722b */ /* 0x000fe2000000000c */
[----:B------:R-:W-:Y:S01]  /*1500*/  SEL R13, R21, 0x63400000, !P1 ;  /* 0x63400000150d7807 */ /* 0x000fe20004800000 */
[----:B------:R-:W-:Y:S01]  /*1510*/  @!P2 IMAD.MOV.U32 R14, RZ, RZ, RZ ;  /* 0x000000ffff0ea224 */ /* 0x000fe200078e00ff */
[----:B------:R-:W-:Y:S02]  /*1520*/  @!P2 LOP3.LUT R15, R5, 0x100000, RZ, 0xfc, !PT ;  /* 0x00100000050fa812 */ /* 0x000fe400078efcff */
[----:B------:R-:W-:Y:S02]  /*1530*/  LOP3.LUT R13, R13, 0x800fffff, R11, 0xf8, !PT ;  /* 0x800fffff0d0d7812 */ /* 0x000fe400078ef80b */
[----:B------:R-:W-:Y:S01]  /*1540*/  MOV R12, R10 ;  /* 0x0000000a000c7202 */ /* 0x000fe20000000f00 */
[----:B------:R-:W-:-:S05]  /*1550*/  DFMA R18, R16, -R6, 1 ;  /* 0x3ff000001012742b */ /* 0x000fca0000000806 */
[----:B------:R-:W-:-:S03]  /*1560*/  @!P2 DFMA R12, R12, 2, -R14 ;  /* 0x400000000c0ca82b */ /* 0x000fc6000000080e */
[----:B------:R-:W-:-:S07]  /*1570*/  DFMA R18, R16, R18, R16 ;  /* 0x000000121012722b */ /* 0x000fce0000000010 */
[----:B------:R-:W-:Y:S01]  /*1580*/  @!P2 LOP3.LUT R20, R13, 0x7ff00000, RZ, 0xc0, !PT ;  /* 0x7ff000000d14a812 */ /* 0x000fe200078ec0ff */
[----:B------:R-:W-:-:S04]  /*1590*/  DMUL R14, R18, R12 ;  /* 0x0000000c120e7228 */ /* 0x000fc80000000000 */
[----:B------:R-:W-:-:S04]  /*15a0*/  VIADD R5, R20, 0xffffffff ;  /* 0xffffffff14057836 */ /* 0x000fc80000000000 */
[----:B------:R-:W-:Y:S01]  /*15b0*/  DFMA R16, R14, -R6, R12 ;  /* 0x800000060e10722b */ /* 0x000fe2000000000c */
[----:B------:R-:W-:-:S04]  /*15c0*/  ISETP.GT.U32.AND P0, PT, R5, 0x7feffffe, PT ;  /* 0x7feffffe0500780c */ /* 0x000fc80003f04070 */
[----:B------:R-:W-:-:S03]  /*15d0*/  ISETP.GT.U32.OR P0, PT, R23, 0x7feffffe, P0 ;  /* 0x7feffffe1700780c */ /* 0x000fc60000704470 */
[----:B------:R-:W-:-:S10]  /*15e0*/  DFMA R16, R18, R16, R14 ;  /* 0x000000101210722b */ /* 0x000fd4000000000e */
[----:B------:R-:W-:Y:S05]  /*15f0*/  @P0 BRA `(.L_x_27) ;  /* 0x00000000006c0947 */ /* 0x000fea0003800000 */
[----:B------:R-:W-:-:S04]  /*1600*/  LOP3.LUT R5, R9, 0x7ff00000, RZ, 0xc0, !PT ;  /* 0x7ff0000009057812 */ /* 0x000fc800078ec0ff */
[CC--:B------:R-:W-:Y:S02]  /*1610*/  VIADDMNMX R3, R22.reuse, -R5.reuse, 0xb9600000, !PT ;  /* 0xb960000016037446 */ /* 0x0c0fe40007800905 */
[----:B------:R-:W-:Y:S02]  /*1620*/  ISETP.GE.U32.AND P0, PT, R22, R5, PT ;  /* 0x000000051600720c */ /* 0x000fe40003f06070 */
[----:B------:R-:W-:Y:S02]  /*1630*/  VIMNMX R3, PT, PT, R3, 0x46a00000, PT ;  /* 0x46a0000003037848 */ /* 0x000fe40003fe0100 */
[----:B------:R-:W-:-:S05]  /*1640*/  SEL R10, R21, 0x63400000, !P0 ;  /* 0x63400000150a7807 */ /* 0x000fca0004000000 */
[----:B------:R-:W-:Y:S02]  /*1650*/  IMAD.IADD R3, R3, 0x1, -R10 ;  /* 0x0000000103037824 */ /* 0x000fe400078e0a0a */
[----:B------:R-:W-:-:S03]  /*1660*/  IMAD.MOV.U32 R10, RZ, RZ, RZ ;  /* 0x000000ffff0a7224 */ /* 0x000fc600078e00ff */
[----:B------:R-:W-:-:S06]  /*1670*/  IADD3 R11, PT, PT, R3, 0x7fe00000, RZ ;  /* 0x7fe00000030b7810 */ /* 0x000fcc0007ffe0ff */
[----:B------:R-:W-:-:S10]  /*1680*/  DMUL R14, R16, R10 ;  /* 0x0000000a100e7228 */ /* 0x000fd40000000000 */
[----:B------:R-:W-:-:S13]  /*1690*/  FSETP.GTU.AND P0, PT, |R15|, 1.469367938527859385e-39, PT ;  /* 0x001000000f00780b */ /* 0x000fda0003f0c200 */
[----:B------:R-:W-:Y:S05]  /*16a0*/  @P0 BRA `(.L_x_28) ;  /* 0x0000000000940947 */ /* 0x000fea0003800000 */
[----:B------:R-:W-:Y:S01]  /*16b0*/  DFMA R6, R16, -R6, R12 ;  /* 0x800000061006722b */ /* 0x000fe2000000000c */
[----:B------:R-:W-:-:S09]  /*16c0*/  MOV R10, RZ ;  /* 0x000000ff000a7202 */ /* 0x000fd20000000f00 */
[C---:B------:R-:W-:Y:S02]  /*16d0*/  FSETP.NEU.AND P0, PT, R7.reuse, RZ, PT ;  /* 0x000000ff0700720b */ /* 0x040fe40003f0d000 */
[----:B------:R-:W-:-:S04]  /*16e0*/  LOP3.LUT R9, R7, 0x80000000, R9, 0x48, !PT ;  /* 0x8000000007097812 */ /* 0x000fc800078e4809 */
[----:B------:R-:W-:-:S07]  /*16f0*/  LOP3.LUT R11, R9, R11, RZ, 0xfc, !PT ;  /* 0x0000000b090b7212 */ /* 0x000fce00078efcff */
[----:B------:R-:W-:Y:S05]  /*1700*/  @!P0 BRA `(.L_x_28) ;  /* 0x00000000007c8947 */ /* 0x000fea0003800000 */
[----:B------:R-:W-:Y:S01]  /*1710*/  IMAD.MOV R7, RZ, RZ, -R3 ;  /* 0x000000ffff077224 */ /* 0x000fe200078e0a03 */
[----:B------:R-:W-:Y:S01]  /*1720*/  MOV R6, RZ ;  /* 0x000000ff00067202 */ /* 0x000fe20000000f00 */
[----:B------:R-:W-:Y:S01]  /*1730*/  DMUL.RP R10, R16, R10 ;  /* 0x0000000a100a7228 */ /* 0x000fe20000008000 */
[----:B------:R-:W-:-:S04]  /*1740*/  IADD3 R3, PT, PT, -R3, -0x43300000, RZ ;  /* 0xbcd0000003037810 */ /* 0x000fc80007ffe1ff */
[----:B------:R-:W-:-:S05]  /*1750*/  DFMA R6, R14, -R6, R16 ;  /* 0x800000060e06722b */ /* 0x000fca0000000010 */
[----:B------:R-:W-:-:S05]  /*1760*/  LOP3.LUT R9, R11, R9, RZ, 0x3c, !PT ;  /* 0x000000090b097212 */ /* 0x000fca00078e3cff */
[----:B------:R-:W-:-:S04]  /*1770*/  FSETP.NEU.AND P0, PT, |R7|, R3, PT ;  /* 0x000000030700720b */ /* 0x000fc80003f0d200 */
[----:B------:R-:W-:Y:S02]  /*1780*/  FSEL R14, R10, R14, !P0 ;  /* 0x0000000e0a0e7208 */ /* 0x000fe40004000000 */
[----:B------:R-:W-:Y:S01]  /*1790*/  FSEL R15, R9, R15, !P0 ;  /* 0x0000000f090f7208 */ /* 0x000fe20004000000 */
[----:B------:R-:W-:Y:S06]  /*17a0*/  BRA `(.L_x_28) ;  /* 0x0000000000547947 */ /* 0x000fec0003800000 */
.L_x_27:
[----:B------:R-:W-:-:S14]  /*17b0*/  DSETP.NAN.AND P0, PT, R10, R10, PT ;  /* 0x0000000a0a00722a */ /* 0x000fdc0003f08000 */
[----:B------:R-:W-:Y:S05]  /*17c0*/  @P0 BRA `(.L_x_29) ;  /* 0x0000000000440947 */ /* 0x000fea0003800000 */
[----:B------:R-:W-:-:S14]  /*17d0*/  DSETP.NAN.AND P0, PT, R8, R8, PT ;  /* 0x000000080800722a */ /* 0x000fdc0003f08000 */
[----:B------:R-:W-:Y:S05]  /*17e0*/  @P0 BRA `(.L_x_30) ;  /* 0x0000000000300947 */ /* 0x000fea0003800000 */
[----:B------:R-:W-:Y:S01]  /*17f0*/  ISETP.NE.AND P0, PT, R20, R3, PT ;  /* 0x000000031400720c */ /* 0x000fe20003f05270 */
[----:B------:R-:W-:Y:S01]  /*1800*/  IMAD.MOV.U32 R14, RZ, RZ, 0x0 ;  /* 0x00000000ff0e7424 */ /* 0x000fe200078e00ff */
[----:B------:R-:W-:-:S11]  /*1810*/  MOV R15, 0xfff80000 ;  /* 0xfff80000000f7802 */ /* 0x000fd60000000f00 */
[----:B------:R-:W-:Y:S05]  /*1820*/  @!P0 BRA `(.L_x_28) ;  /* 0x0000000000348947 */ /* 0x000fea0003800000 */
[----:B------:R-:W-:Y:S02]  /*1830*/  ISETP.NE.AND P0, PT, R20, 0x7ff00000, PT ;  /* 0x7ff000001400780c */ /* 0x000fe40003f05270 */
[----:B------:R-:W-:Y:S02]  /*1840*/  LOP3.LUT R15, R11, 0x80000000, R9, 0x48, !PT ;  /* 0x800000000b0f7812 */ /* 0x000fe400078e4809 */
[----:B------:R-:W-:-:S13]  /*1850*/  ISETP.EQ.OR P0, PT, R3, RZ, !P0 ;  /* 0x000000ff0300720c */ /* 0x000fda0004702670 */
[----:B------:R-:W-:Y:S01]  /*1860*/  @P0 LOP3.LUT R3, R15, 0x7ff00000, RZ, 0xfc, !PT ;  /* 0x7ff000000f030812 */ /* 0x000fe200078efcff */
[----:B------:R-:W-:Y:S01]  /*1870*/  @!P0 IMAD.MOV.U32 R14, RZ, RZ, RZ ;  /* 0x000000ffff0e8224 */ /* 0x000fe200078e00ff */
[----:B------:R-:W-:-:S03]  /*1880*/  @P0 MOV R14, RZ ;  /* 0x000000ff000e0202 */ /* 0x000fc60000000f00 */
[----:B------:R-:W-:Y:S01]  /*1890*/  @P0 IMAD.MOV.U32 R15, RZ, RZ, R3 ;  /* 0x000000ffff0f0224 */ /* 0x000fe200078e0003 */
[----:B------:R-:W-:Y:S06]  /*18a0*/  BRA `(.L_x_28) ;  /* 0x0000000000147947 */ /* 0x000fec0003800000 */
.L_x_30:
[----:B------:R-:W-:Y:S02]  /*18b0*/  LOP3.LUT R15, R9, 0x80000, RZ, 0xfc, !PT ;  /* 0x00080000090f7812 */ /* 0x000fe400078efcff */
[----:B------:R-:W-:Y:S01]  /*18c0*/  MOV R14, R8 ;  /* 0x00000008000e7202 */ /* 0x000fe20000000f00 */
[----:B------:R-:W-:Y:S06]  /*18d0*/  BRA `(.L_x_28) ;  /* 0x0000000000087947 */ /* 0x000fec0003800000 */
.L_x_29:
[----:B------:R-:W-:Y:S01]  /*18e0*/  LOP3.LUT R15, R11, 0x80000, RZ, 0xfc, !PT ;  /* 0x000800000b0f7812 */ /* 0x000fe200078efcff */
[----:B------:R-:W-:-:S07]  /*18f0*/  IMAD.MOV.U32 R14, RZ, RZ, R10 ;  /* 0x000000ffff0e7224 */ /* 0x000fce00078e000a */
.L_x_28:
[----:B------:R-:W-:Y:S05]  /*1900*/  BSYNC.RECONVERGENT B1 ;  /* 0x0000000000017941 */ /* 0x000fea0003800200 */
.L_x_26:
[----:B------:R-:W-:-:S04]  /*1910*/  HFMA2 R3, -RZ, RZ, 0, 0 ;  /* 0x00000000ff037431 */ /* 0x000fc800000001ff */
[----:B------:R-:W-:Y:S05]  /*1920*/  RET.REL.NODEC R2 `(_ZN6kernel18adaptive_thresholdEPdPKdjjj) ;  /* 0xffffffe402b47950 */ /* 0x000fea0003c3ffff */
.L_x_31:
        /* <DEDUP_REMOVED lines=13> */
.L_x_81:


//--------------------- .text._ZN6kernel13find_varianceEPdPKdjjj --------------------------
	.section	.text._ZN6kernel13find_varianceEPdPKdjjj,"ax",@progbits
	.align	128
        .global         _ZN6kernel13find_varianceEPdPKdjjj
        .type           _ZN6kernel13find_varianceEPdPKdjjj,@function
        .size           _ZN6kernel13find_varianceEPdPKdjjj,(.L_x_83 - _ZN6kernel13find_varianceEPdPKdjjj)
        .other          _ZN6kernel13find_varianceEPdPKdjjj,@"STO_CUDA_ENTRY STV_DEFAULT"
_ZN6kernel13find_varianceEPdPKdjjj:
.text._ZN6kernel13find_varianceEPdPKdjjj:
[----:B------:R-:W-:Y:S01]  /*0000*/  LDC R1, c[0x0][0x37c] ;  /* 0x0000df00ff017b82 */ /* 0x000fe20000000800 */
[----:B------:R-:W0:Y:S07]  /*0010*/  S2R R8, SR_TID.Y ;  /* 0x0000000000087919 */ /* 0x000e2e0000002200 */
[----:B------:R-:W1:Y:S01]  /*0020*/  S2UR UR4, SR_CTAID.Y ;  /* 0x00000000000479c3 */ /* 0x000e620000002600 */
[----:B------:R-:W-:Y:S01]  /*0030*/  BSSY.RECONVERGENT B1, `(.L_x_32) ;  /* 0x00000d2000017945 */ /* 0x000fe20003800200 */
[----:B------:R-:W-:Y:S01]  /*0040*/  CS2R R40, SRZ ;  /* 0x0000000000287805 */ /* 0x000fe2000001ff00 */
[----:B------:R-:W2:Y:S05]  /*0050*/  S2R R2, SR_TID.X ;  /* 0x0000000000027919 */ /* 0x000eaa0000002100 */
[----:B------:R-:W2:Y:S01]  /*0060*/  LDC R5, c[0x0][0x360] ;  /* 0x0000d800ff057b82 */ /* 0x000ea20000000800 */
[----:B------:R-:W1:Y:S07]  /*0070*/  LDCU UR5, c[0x0][0x364] ;  /* 0x00006c80ff0577ac */ /* 0x000e6e0008000800 */
[----:B------:R-:W3:Y:S08]  /*0080*/  LDC.64 R10, c[0x0][0x390] ;  /* 0x0000e400ff0a7b82 */ /* 0x000ef00000000a00 */
[----:B------:R-:W4:Y:S01]  /*0090*/  LDC R0, c[0x0][0x398] ;  /* 0x0000e600ff007b82 */ /* 0x000f220000000800 */
[----:B-1----:R-:W-:Y:S01]  /*00a0*/  UIMAD UR4, UR4, UR5, URZ ;  /* 0x00000005040472a4 */ /* 0x002fe2000f8e02ff */
[----:B------:R-:W1:Y:S06]  /*00b0*/  LDCU UR5, c[0x0][0x394] ;  /* 0x00007280ff0577ac */ /* 0x000e6c0008000800 */
[----:B------:R-:W2:Y:S01]  /*00c0*/  S2UR UR6, SR_CTAID.X ;  /* 0x00000000000679c3 */ /* 0x000ea20000002500 */
[----:B0-----:R-:W-:Y:S01]  /*00d0*/  VIADD R6, R8, UR4 ;  /* 0x0000000408067c36 */ /* 0x001fe20008000000 */
[----:B---3--:R-:W-:-:S04]  /*00e0*/  SHF.R.U32.HI R7, RZ, 0x1, R10 ;  /* 0x00000001ff077819 */ /* 0x008fc8000001160a */
[C---:B------:R-:W-:Y:S01]  /*00f0*/  VIMNMX.U32 R10, PT, PT, R6.reuse, R7, !PT ;  /* 0x00000007060a7248 */ /* 0x040fe20007fe0000 */
[----:B------:R-:W-:-:S05]  /*0100*/  IMAD.IADD R3, R6, 0x1, R7 ;  /* 0x0000000106037824 */ /* 0x000fca00078e0207 */
[----:B----4-:R-:W-:Y:S01]  /*0110*/  ISETP.GE.U32.AND P1, PT, R3, R0, PT ;  /* 0x000000000300720c */ /* 0x010fe20003f26070 */
[----:B--2---:R-:W-:Y:S01]  /*0120*/  IMAD R2, R5, UR6, R2 ;  /* 0x0000000605027c24 */ /* 0x004fe2000f8e0202 */
[----:B------:R-:W0:Y:S04]  /*0130*/  LDCU.64 UR6, c[0x0][0x358] ;  /* 0x00006b00ff0677ac */ /* 0x000e280008000a00 */
[C---:B------:R-:W-:Y:S02]  /*0140*/  IADD3 R4, PT, PT, R2.reuse, 0x1, R7 ;  /* 0x0000000102047810 */ /* 0x040fe40007ffe007 */
[----:B------:R-:W-:-:S05]  /*0150*/  ISETP.GE.AND P0, PT, R2, R7, PT ;  /* 0x000000070200720c */ /* 0x000fca0003f06270 */
[----:B------:R-:W-:Y:S01]  /*0160*/  @!P1 VIADD R0, R3, 0x1 ;  /* 0x0000000103009836 */ /* 0x000fe20000000000 */
[----:B------:R-:W-:Y:S02]  /*0170*/  IADD3 R2, PT, PT, R2, -R7, RZ ;  /* 0x8000000702027210 */ /* 0x000fe40007ffe0ff */
[----:B------:R-:W-:Y:S02]  /*0180*/  VIMNMX.U32 R4, PT, PT, R4, R11, PT ;  /* 0x0000000b04047248 */ /* 0x000fe40003fe0000 */
[----:B------:R-:W-:Y:S01]  /*0190*/  SEL R5, R2, RZ, P0 ;  /* 0x000000ff02057207 */ /* 0x000fe20000000000 */
[----:B------:R-:W-:-:S03]  /*01a0*/  IMAD.IADD R2, R10, 0x1, -R7 ;  /* 0x000000010a027824 */ /* 0x000fc600078e0a07 */
[----:B------:R-:W-:Y:S01]  /*01b0*/  IADD3 R3, PT, PT, -R5, R4, RZ ;  /* 0x0000000405037210 */ /* 0x000fe20007ffe1ff */
[----:B------:R-:W-:Y:S01]  /*01c0*/  IMAD.IADD R10, R0, 0x1, -R2 ;  /* 0x00000001000a7824 */ /* 0x000fe200078e0a02 */
[----:B------:R-:W-:-:S03]  /*01d0*/  ISETP.GT.AND P0, PT, R4, R5, PT ;  /* 0x000000050400720c */ /* 0x000fc60003f04270 */
[----:B------:R-:W-:-:S04]  /*01e0*/  IMAD R3, R3, R10, RZ ;  /* 0x0000000a03037224 */ /* 0x000fc800078e02ff */
[----:B------:R2:W3:Y:S06]  /*01f0*/  I2F.F64 R24, R3 ;  /* 0x0000000300187312 */ /* 0x0004ec0000201c00 */
[----:B01----:R-:W-:Y:S05]  /*0200*/  @!P0 BRA `(.L_x_33) ;  /* 0x0000000800d08947 */ /* 0x003fea0003800000 */
[----:B--2---:R-:W-:Y:S02]  /*0210*/  VIMNMX.U32 R3, PT, PT, R6, R7, PT ;  /* 0x0000000706037248 */ /* 0x004fe40003fe0000 */
[----:B------:R-:W-:Y:S02]  /*0220*/  CS2R R40, SRZ ;  /* 0x0000000000287805 */ /* 0x000fe4000001ff00 */
[----:B------:R-:W-:Y:S01]  /*0230*/  MOV R45, R5 ;  /* 0x00000005002d7202 */ /* 0x000fe20000000f00 */
[----:B------:R-:W-:-:S05]  /*0240*/  IMAD.IADD R3, R0, 0x1, R3 ;  /* 0x0000000100037824 */ /* 0x000fca00078e0203 */
[----:B------:R-:W-:Y:S02]  /*0250*/  IADD3 R47, PT, PT, -R6, R3, RZ ;  /* 0x00000003062f7210 */ /* 0x000fe40007ffe1ff */
[----:B------:R-:W-:Y:S02]  /*0260*/  IADD3 R3, PT, PT, R8, UR4, -R3 ;  /* 0x0000000408037c10 */ /* 0x000fe4000fffe803 */
[C---:B------:R-:W-:Y:S02]  /*0270*/  LOP3.LUT R9, R47.reuse, 0xf, RZ, 0xc0, !PT ;  /* 0x0000000f2f097812 */ /* 0x040fe400078ec0ff */
[C---:B------:R-:W-:Y:S02]  /*0280*/  LOP3.LUT R44, R47.reuse, 0x7, RZ, 0xc0, !PT ;  /* 0x000000072f2c7812 */ /* 0x040fe400078ec0ff */
[----:B------:R-:W-:Y:S01]  /*0290*/  LOP3.LUT R46, R47, 0xfffffff0, RZ, 0xc0, !PT ;  /* 0xfffffff02f2e7812 */ /* 0x000fe200078ec0ff */
[----:B------:R-:W-:Y:S01]  /*02a0*/  VIADD R10, R9, 0xffffffff ;  /* 0xffffffff090a7836 */ /* 0x000fe20000000000 */
[----:B------:R-:W-:Y:S01]  /*02b0*/  ISETP.GT.U32.AND P2, PT, R3, -0x10, PT ;  /* 0xfffffff00300780c */ /* 0x000fe20003f44070 */
[----:B------:R-:W-:Y:S01]  /*02c0*/  VIADD R11, R44, 0xffffffff ;  /* 0xffffffff2c0b7836 */ /* 0x000fe20000000000 */
[----:B------:R-:W-:-:S02]  /*02d0*/  LOP3.LUT R47, R47, 0x3, RZ, 0xc0, !PT ;  /* 0x000000032f2f7812 */ /* 0x000fc400078ec0ff */
[----:B------:R-:W-:Y:S02]  /*02e0*/  ISETP.GE.U32.AND P1, PT, R10, 0x7, PT ;  /* 0x000000070a00780c */ /* 0x000fe40003f26070 */
[----:B------:R-:W-:-:S13]  /*02f0*/  ISETP.GE.U32.AND P0, PT, R11, 0x3, PT ;  /* 0x000000030b00780c */ /* 0x000fda0003f06070 */
.L_x_43:
[----:B------:R-:W-:Y:S01]  /*0300*/  ISETP.GT.AND P3, PT, R0, R2, PT ;  /* 0x000000020000720c */ /* 0x000fe20003f64270 */
[----:B------:R-:W-:-:S12]  /*0310*/  BSSY.RECONVERGENT B0, `(.L_x_34) ;  /* 0x00000a0000007945 */ /* 0x000fd80003800200 */
[----:B------:R-:W-:Y:S05]  /*0320*/  @!P3 BRA `(.L_x_35) ;  /* 0x000000080078b947 */ /* 0x000fea0003800000 */
[----:B------:R-:W-:Y:S01]  /*0330*/  BSSY.RECONVERGENT B2, `(.L_x_36) ;  /* 0x000004b000027945 */ /* 0x000fe20003800200 */
[----:B------:R-:W-:Y:S01]  /*0340*/  ISETP.NE.AND P4, PT, R9, RZ, PT ;  /* 0x000000ff0900720c */ /* 0x000fe20003f85270 */
[----:B------:R-:W-:Y:S02]  /*0350*/  IMAD.MOV.U32 R3, RZ, RZ, R2 ;  /* 0x000000ffff037224 */ /* 0x000fe400078e0002 */
[----:B------:R-:W-:Y:S10]  /*0360*/  @P2 BRA `(.L_x_37) ;  /* 0x00000004001c2947 */ /* 0x000ff40003800000 */
[----:B------:R-:W-:Y:S01]  /*0370*/  IMAD.MOV.U32 R48, RZ, RZ, RZ ;  /* 0x000000ffff307224 */ /* 0x000fe200078e00ff */
[----:B------:R-:W-:-:S07]  /*0380*/  MOV R3, R2 ;  /* 0x0000000200037202 */ /* 0x000fce0000000f00 */
.L_x_38:
[----:B------:R-:W0:Y:S01]  /*0390*/  LDC.64 R42, c[0x0][0x388] ;  /* 0x0000e200ff2a7b82 */ /* 0x000e220000000a00 */
[----:B------:R-:W-:-:S04]  /*03a0*/  IMAD R11, R3, UR5, R45 ;  /* 0x00000005030b7c24 */ /* 0x000fc8000f8e022d */
[----:B0-----:R-:W-:-:S06]  /*03b0*/  IMAD.WIDE.U32 R12, R11, 0x8, R42 ;  /* 0x000000080b0c7825 */ /* 0x001fcc00078e002a */
[----:B------:R-:W2:Y:S01]  /*03c0*/  LDG.E.64 R12, desc[UR6][R12.64] ;  /* 0x000000060c0c7981 */ /* 0x000ea2000c1e1b00 */
[----:B------:R-:W-:-:S04]  /*03d0*/  VIADD R15, R11, UR5 ;  /* 0x000000050b0f7c36 */ /* 0x000fc80008000000 */
        /* <DEDUP_REMOVED lines=8> */
[----:B------:R-:W3:Y:S02]  /*0460*/  LDG.E.64 R36, desc[UR6][R36.64] ;  /* 0x0000000624247981 */ /* 0x000ee4000c1e1b00 */
[----:B------:R-:W-:-:S04]  /*0470*/  IMAD.WIDE.U32 R34, R15, 0x8, R42 ;  /* 0x000000080f227825 */ /* 0x000fc800078e002a */
[----:B------:R-:W-:Y:S02]  /*0480*/  VIADD R15, R15, UR5 ;  /* 0x000000050f0f7c36 */ /* 0x000fe40008000000 */
[----:B------:R-:W3:Y:S02]  /*0490*/  LDG.E.64 R34, desc[UR6][R34.64] ;  /* 0x0000000622227981 */ /* 0x000ee4000c1e1b00 */
[C---:B------:R-:W-:Y:S01]  /*04a0*/  IMAD.WIDE.U32 R32, R15.reuse, 0x8, R42 ;  /* 0x000000080f207825 */ /* 0x040fe200078e002a */
[----:B------:R-:W-:-:S05]  /*04b0*/  IADD3 R15, PT, PT, R15, UR5, RZ ;  /* 0x000000050f0f7c10 */ /* 0x000fca000fffe0ff */
[----:B------:R-:W3:Y:S01]  /*04c0*/  LDG.E.64 R32, desc[UR6][R32.64] ;  /* 0x0000000620207981 */ /* 0x000ee2000c1e1b00 */
        /* <DEDUP_REMOVED lines=23> */
[----:B------:R-:W3:Y:S01]  /*0640*/  LDG.E.64 R14, desc[UR6][R14.64] ;  /* 0x000000060e0e7981 */ /* 0x000ee2000c1e1b00 */
[----:B--2---:R-:W-:Y:S01]  /*0650*/  DADD R40, R12, R40 ;  /* 0x000000000c287229 */ /* 0x004fe20000000028 */
[C---:B------:R-:W-:Y:S01]  /*0660*/  IMAD.WIDE.U32 R12, R49.reuse, 0x8, R42 ;  /* 0x00000008310c7825 */ /* 0x040fe200078e002a */
[----:B------:R-:W-:-:S05]  /*0670*/  IADD3 R49, PT, PT, R49, UR5, RZ ;  /* 0x0000000531317c10 */ /* 0x000fca000fffe0ff */
[----:B------:R-:W2:Y:S01]  /*0680*/  LDG.E.64 R12, desc[UR6][R12.64] ;  /* 0x000000060c0c7981 */ /* 0x000ea2000c1e1b00 */
[----:B------:R-:W-:-:S06]  /*0690*/  IMAD.WIDE.U32 R42, R49, 0x8, R42 ;  /* 0x00000008312a7825 */ /* 0x000fcc00078e002a */
[----:B------:R-:W2:Y:S01]  /*06a0*/  LDG.E.64 R42, desc[UR6][R42.64] ;  /* 0x000000062a2a7981 */ /* 0x000ea2000c1e1b00 */
[----:B----4-:R-:W-:-:S08]  /*06b0*/  DADD R10, R40, R10 ;  /* 0x00000000280a7229 */ /* 0x010fd0000000000a */
[----:B-----5:R-:W-:-:S08]  /*06c0*/  DADD R10, R10, R38 ;  /* 0x000000000a0a7229 */ /* 0x020fd00000000026 */
[----:B---3--:R-:W-:-:S08]  /*06d0*/  DADD R10, R10, R36 ;  /* 0x000000000a0a7229 */ /* 0x008fd00000000024 */
[----:B------:R-:W-:-:S08]  /*06e0*/  DADD R10, R10, R34 ;  /* 0x000000000a0a7229 */ /* 0x000fd00000000022 */
[----:B------:R-:W-:-:S08]  /*06f0*/  DADD R10, R10, R32 ;  /* 0x000000000a0a7229 */ /* 0x000fd00000000020 */
[----:B------:R-:W-:-:S08]  /*0700*/  DADD R10, R10, R30 ;  /* 0x000000000a0a7229 */ /* 0x000fd0000000001e */
[----:B------:R-:W-:-:S08]  /*0710*/  DADD R10, R10, R28 ;  /* 0x000000000a0a7229 */ /* 0x000fd0000000001c */
[----:B------:R-:W-:-:S08]  /*0720*/  DADD R10, R10, R26 ;  /* 0x000000000a0a7229 */ /* 0x000fd0000000001a */
[----:B------:R-:W-:-:S08]  /*0730*/  DADD R10, R10, R22 ;  /* 0x000000000a0a7229 */ /* 0x000fd00000000016 */
[----:B------:R-:W-:-:S08]  /*0740*/  DADD R10, R10, R20 ;  /* 0x000000000a0a7229 */ /* 0x000fd00000000014 */
[----:B------:R-:W-:Y:S01]  /*0750*/  DADD R10, R10, R18 ;  /* 0x000000000a0a7229 */ /* 0x000fe20000000012 */
[----:B------:R-:W-:-:S07]  /*0760*/  VIADD R48, R48, 0x10 ;  /* 0x0000001030307836 */ /* 0x000fce0000000000 */
[----:B------:R-:W-:Y:S01]  /*0770*/  DADD R10, R10, R16 ;  /* 0x000000000a0a7229 */ /* 0x000fe20000000010 */
[----:B------:R-:W-:-:S07]  /*0780*/  ISETP.NE.AND P3, PT, R48, R46, PT ;  /* 0x0000002e3000720c */ /* 0x000fce0003f65270 */
[----:B------:R-:W-:Y:S01]  /*0790*/  DADD R10, R10, R14 ;  /* 0x000000000a0a7229 */ /* 0x000fe2000000000e */
[----:B------:R-:W-:-:S07]  /*07a0*/  IADD3 R3, PT, PT, R3, 0x10, RZ ;  /* 0x0000001003037810 */ /* 0x000fce0007ffe0ff */
[----:B--2---:R-:W-:-:S08]  /*07b0*/  DADD R10, R10, R12 ;  /* 0x000000000a0a7229 */ /* 0x004fd0000000000c */
[----:B------:R-:W-:Y:S01]  /*07c0*/  DADD R40, R10, R42 ;  /* 0x000000000a287229 */ /* 0x000fe2000000002a */
[----:B------:R-:W-:Y:S10]  /*07d0*/  @P3 BRA `(.L_x_38) ;  /* 0xfffffff800ec3947 */ /* 0x000ff4000383ffff */
.L_x_37:
[----:B------:R-:W-:Y:S05]  /*07e0*/  BSYNC.RECONVERGENT B2 ;  /* 0x0000000000027941 */ /* 0x000fea0003800200 */
.L_x_36:
[----:B------:R-:W-:Y:S05]  /*07f0*/  @!P4 BRA `(.L_x_35) ;  /* 0x000000040044c947 */ /* 0x000fea0003800000 */
[----:B------:R-:W-:Y:S01]  /*0800*/  BSSY.RECONVERGENT B2, `(.L_x_39) ;  /* 0x0000026000027945 */ /* 0x000fe20003800200 */
[----:B------:R-:W-:-:S03]  /*0810*/  ISETP.NE.AND P3, PT, R44, RZ, PT ;  /* 0x000000ff2c00720c */ /* 0x000fc60003f65270 */
[----:B------:R-:W-:Y:S10]  /*0820*/  @!P1 BRA `(.L_x_40) ;  /* 0x00000000008c9947 */ /* 0x000ff40003800000 */
        /* <DEDUP_REMOVED lines=8> */
[----:B------:R-:W4:Y:S01]  /*08b0*/  LDG.E.64 R22, desc[UR6][R22.64] ;  /* 0x0000000616167981 */ /* 0x000f22000c1e1b00 */
[----:B------:R-:W-:-:S04]  /*08c0*/  IMAD.WIDE.U32 R26, R11, 0x8, R20 ;  /* 0x000000080b1a7825 */ /* 0x000fc800078e0014 */
[----:B------:R-:W-:Y:S02]  /*08d0*/  VIADD R11, R11, UR8 ;  /* 0x000000080b0b7c36 */ /* 0x000fe40008000000 */
[----:B------:R-:W5:Y:S02]  /*08e0*/  LDG.E.64 R26, desc[UR6][R26.64] ;  /* 0x000000061a1a7981 */ /* 0x000f64000c1e1b00 */
        /* <DEDUP_REMOVED lines=12> */
[----:B------:R-:W-:-:S06]  /*09b0*/  IMAD.WIDE.U32 R20, R29, 0x8, R20 ;  /* 0x000000081d147825 */ /* 0x000fcc00078e0014 */
[----:B------:R-:W3:Y:S01]  /*09c0*/  LDG.E.64 R20, desc[UR6][R20.64] ;  /* 0x0000000614147981 */ /* 0x000ee2000c1e1b00 */
[----:B------:R-:W-:Y:S01]  /*09d0*/  IADD3 R3, PT, PT, R3, 0x8, RZ ;  /* 0x0000000803037810 */ /* 0x000fe20007ffe0ff */
[----:B--2---:R-:W-:-:S08]  /*09e0*/  DADD R18, R40, R18 ;  /* 0x0000000028127229 */ /* 0x004fd00000000012 */
[----:B----4-:R-:W-:-:S08]  /*09f0*/  DADD R18, R18, R22 ;  /* 0x0000000012127229 */ /* 0x010fd00000000016 */
[----:B-----5:R-:W-:-:S08]  /*0a00*/  DADD R18, R18, R26 ;  /* 0x0000000012127229 */ /* 0x020fd0000000001a */
[----:B---3--:R-:W-:-:S08]  /*0a10*/  DADD R16, R18, R16 ;  /* 0x0000000012107229 */ /* 0x008fd00000000010 */
[----:B------:R-:W-:-:S08]  /*0a20*/  DADD R14, R16, R14 ;  /* 0x00000000100e7229 */ /* 0x000fd0000000000e */
[----:B------:R-:W-:-:S08]  /*0a30*/  DADD R12, R14, R12 ;  /* 0x000000000e0c7229 */ /* 0x000fd0000000000c */
[----:B------:R-:W-:-:S08]  /*0a40*/  DADD R12, R12, R10 ;  /* 0x000000000c0c7229 */ /* 0x000fd0000000000a */
[----:B------:R-:W-:-:S11]  /*0a50*/  DADD R40, R12, R20 ;  /* 0x000000000c287229 */ /* 0x000fd60000000014 */
.L_x_40:
[----:B------:R-:W-:Y:S05]  /*0a60*/  BSYNC.RECONVERGENT B2 ;  /* 0x0000000000027941 */ /* 0x000fea0003800200 */
.L_x_39:
[----:B------:R-:W-:Y:S05]  /*0a70*/  @!P3 BRA `(.L_x_35) ;  /* 0x0000000000a4b947 */ /* 0x000fea0003800000 */
[----:B------:R-:W-:Y:S01]  /*0a80*/  BSSY.RECONVERGENT B2, `(.L_x_41) ;  /* 0x0000016000027945 */ /* 0x000fe20003800200 */
[----:B------:R-:W-:-:S03]  /*0a90*/  ISETP.NE.AND P3, PT, R47, RZ, PT ;  /* 0x000000ff2f00720c */ /* 0x000fc60003f65270 */
[----:B------:R-:W-:Y:S10]  /*0aa0*/  @!P0 BRA `(.L_x_42) ;  /* 0x00000000004c8947 */ /* 0x000ff40003800000 */
[----:B------:R-:W0:Y:S01]  /*0ab0*/  LDC.64 R10, c[0x0][0x388] ;  /* 0x0000e200ff0a7b82 */ /* 0x000e220000000a00 */
[----:B------:R-:W1:Y:S02]  /*0ac0*/  LDCU UR8, c[0x0][0x394] ;  /* 0x00007280ff0877ac */ /* 0x000e640008000800 */
[----:B-1----:R-:W-:-:S04]  /*0ad0*/  IMAD R15, R3, UR8, R45 ;  /* 0x00000008030f7c24 */ /* 0x002fc8000f8e022d */
[C---:B------:R-:W-:Y:S02]  /*0ae0*/  VIADD R17, R15.reuse, UR8 ;  /* 0x000000080f117c36 */ /* 0x040fe40008000000 */
[----:B0-----:R-:W-:-:S04]  /*0af0*/  IMAD.WIDE.U32 R12, R15, 0x8, R10 ;  /* 0x000000080f0c7825 */ /* 0x001fc800078e000a */
[C---:B------:R-:W-:Y:S02]  /*0b00*/  IMAD.WIDE.U32 R14, R17.reuse, 0x8, R10 ;  /* 0x00000008110e7825 */ /* 0x040fe400078e000a */
[----:B------:R-:W2:Y:S01]  /*0b10*/  LDG.E.64 R12, desc[UR6][R12.64] ;  /* 0x000000060c0c7981 */ /* 0x000ea2000c1e1b00 */
[----:B------:R-:W-:-:S03]  /*0b20*/  IADD3 R19, PT, PT, R17, UR8, RZ ;  /* 0x0000000811137c10 */ /* 0x000fc6000fffe0ff */
[----:B------:R-:W4:Y:S02]  /*0b30*/  LDG.E.64 R14, desc[UR6][R14.64] ;  /* 0x000000060e0e7981 */ /* 0x000f24000c1e1b00 */
[----:B------:R-:W-:-:S04]  /*0b40*/  IMAD.WIDE.U32 R16, R19, 0x8, R10 ;  /* 0x0000000813107825 */ /* 0x000fc800078e000a */
[----:B------:R-:W-:Y:S02]  /*0b50*/  VIADD R19, R19, UR8 ;  /* 0x0000000813137c36 */ /* 0x000fe40008000000 */
[----:B------:R-:W5:Y:S02]  /*0b60*/  LDG.E.64 R16, desc[UR6][R16.64] ;  /* 0x0000000610107981 */ /* 0x000f64000c1e1b00 */
[----:B------:R-:W-:-:S06]  /*0b70*/  IMAD.WIDE.U32 R10, R19, 0x8, R10 ;  /* 0x00000008130a7825 */ /* 0x000fcc00078e000a */
[----:B------:R-:W3:Y:S01]  /*0b80*/  LDG.E.64 R10, desc[UR6][R10.64] ;  /* 0x000000060a0a7981 */ /* 0x000ee2000c1e1b00 */
[----:B------:R-:W-:Y:S01]  /*0b90*/  IADD3 R3, PT, PT, R3, 0x4, RZ ;  /* 0x0000000403037810 */ /* 0x000fe20007ffe0ff */
[----:B--2---:R-:W-:-:S08]  /*0ba0*/  DADD R40, R40, R12 ;  /* 0x0000000028287229 */ /* 0x004fd0000000000c */
[----:B----4-:R-:W-:-:S08]  /*0bb0*/  DADD R40, R40, R14 ;  /* 0x0000000028287229 */ /* 0x010fd0000000000e */
[----:B-----5:R-:W-:-:S08]  /*0bc0*/  DADD R40, R40, R16 ;  /* 0x0000000028287229 */ /* 0x020fd00000000010 */
[----:B---3--:R-:W-:-:S11]  /*0bd0*/  DADD R40, R40, R10 ;  /* 0x0000000028287229 */ /* 0x008fd6000000000a */
.L_x_42:
[----:B------:R-:W-:Y:S05]  /*0be0*/  BSYNC.RECONVERGENT B2 ;  /* 0x0000000000027941 */ /* 0x000fea0003800200 */
.L_x_41:
        /* <DEDUP_REMOVED lines=15> */
[----:B------:R-:W4:Y:S01]  /*0ce0*/  @P3 LDG.E.64 R12, desc[UR6][R12.64] ;  /* 0x000000060c0c3981 */ /* 0x000f22000c1e1b00 */
[----:B--2---:R-:W-:-:S08]  /*0cf0*/  DADD R40, R40, R10 ;  /* 0x0000000028287229 */ /* 0x004fd0000000000a */
[----:B----4-:R-:W-:-:S11]  /*0d00*/  @P3 DADD R40, R40, R12 ;  /* 0x0000000028283229 */ /* 0x010fd6000000000c */
.L_x_35:
[----:B------:R-:W-:Y:S05]  /*0d10*/  BSYNC.RECONVERGENT B0 ;  /* 0x0000000000007941 */ /* 0x000fea0003800200 */
.L_x_34:
[----:B------:R-:W-:-:S05]  /*0d20*/  VIADD R45, R45, 0x1 ;  /* 0x000000012d2d7836 */ /* 0x000fca0000000000 */
[----:B------:R-:W-:-:S13]  /*0d30*/  ISETP.GE.AND P3, PT, R45, R4, PT ;  /* 0x000000042d00720c */ /* 0x000fda0003f66270 */
[----:B------:R-:W-:Y:S05]  /*0d40*/  @!P3 BRA `(.L_x_43) ;  /* 0xfffffff4006cb947 */ /* 0x000fea000383ffff */
.L_x_33:
[----:B------:R-:W-:Y:S05]  /*0d50*/  BSYNC.RECONVERGENT B1 ;  /* 0x0000000000017941 */ /* 0x000fea0003800200 */
.L_x_32:
[----:B--23--:R-:W0:Y:S01]  /*0d60*/  MUFU.RCP64H R3, R25 ;  /* 0x0000001900037308 */ /* 0x00ce220000001800 */
[----:B------:R-:W-:Y:S01]  /*0d70*/  MOV R2, 0x1 ;  /* 0x0000000100027802 */ /* 0x000fe20000000f00 */
[----:B------:R-:W-:Y:S01]  /*0d80*/  BSSY.RECONVERGENT B0, `(.L_x_44) ;  /* 0x0000016000007945 */ /* 0x000fe20003800200 */
[----:B------:R-:W-:Y:S02]  /*0d90*/  FSETP.GEU.AND P2, PT, |R41|, 6.5827683646048100446e-37, PT ;  /* 0x036000002900780b */ /* 0x000fe40003f4e200 */
[----:B------:R-:W-:Y:S02]  /*0da0*/  ISETP.GT.AND P1, PT, R4, R5, PT ;  /* 0x000000050400720c */ /* 0x000fe40003f24270 */
        /* <DEDUP_REMOVED lines=12> */
[----:B------:R-:W-:Y:S01]  /*0e70*/  MOV R15, R41 ;  /* 0x00000029000f7202 */ /* 0x000fe20000000f00 */
[----:B------:R-:W-:Y:S01]  /*0e80*/  IMAD.MOV.U32 R10, RZ, RZ, R24 ;  /* 0x000000ffff0a7224 */ /* 0x000fe200078e0018 */
[----:B------:R-:W-:Y:S02]  /*0e90*/  MOV R11, R25 ;  /* 0x00000019000b7202 */ /* 0x000fe40000000f00 */
[----:B------:R-:W-:-:S07]  /*0ea0*/  MOV R2, 0xec0 ;  /* 0x00000ec000027802 */ /* 0x000fce0000000f00 */
[----:B------:R-:W-:Y:S05]  /*0eb0*/  CALL.REL.NOINC `($__internal_1_$__cuda_sm20_div_rn_f64_full) ;  /* 0x0000001400207944 */ /* 0x000fea0003c00000 */
[----:B------:R-:W-:Y:S01]  /*0ec0*/  IMAD.MOV.U32 R2, RZ, RZ, R20 ;  /* 0x000000ffff027224 */ /* 0x000fe200078e0014 */
[----:B------:R-:W-:-:S07]  /*0ed0*/  MOV R3, R21 ;  /* 0x0000001500037202 */ /* 0x000fce0000000f00 */
.L_x_45:
[----:B------:R-:W-:Y:S05]  /*0ee0*/  BSYNC.RECONVERGENT B0 ;  /* 0x0000000000007941 */ /* 0x000fea0003800200 */
.L_x_44:
[----:B------:R-:W-:Y:S01]  /*0ef0*/  BSSY.RECONVERGENT B1, `(.L_x_46) ;  /* 0x0000102000017945 */ /* 0x000fe20003800200 */
[----:B------:R-:W-:-:S03]  /*0f00*/  CS2R R28, SRZ ;  /* 0x00000000001c7805 */ /* 0x000fc6000001ff00 */
[----:B------:R-:W-:Y:S05]  /*0f10*/  @!P1 BRA `(.L_x_47) ;  /* 0x0000000c00fc9947 */ /* 0x000fea0003800000 */
[----:B------:R-:W0:Y:S01]  /*0f20*/  LDC R20, c[0x0][0x394] ;  /* 0x0000e500ff147b82 */ /* 0x000e220000000800 */
[C---:B------:R-:W-:Y:S02]  /*0f30*/  VIMNMX.U32 R7, PT, PT, R6.reuse, R7, PT ;  /* 0x0000000706077248 */ /* 0x040fe40003fe0000 */
[----:B------:R-:W-:Y:S02]  /*0f40*/  CS2R R28, SRZ ;  /* 0x00000000001c7805 */ /* 0x000fe4000001ff00 */
[----:B------:R-:W-:Y:S01]  /*0f50*/  IADD3 R21, PT, PT, R6, -R7, RZ ;  /* 0x8000000706157210 */ /* 0x000fe20007ffe0ff */
[----:B------:R-:W-:-:S03]  /*0f60*/  IMAD.IADD R9, R0, 0x1, R7 ;  /* 0x0000000100097824 */ /* 0x000fc600078e0207 */
[----:B------:R-:W-:Y:S01]  /*0f70*/  IADD3 R7, PT, PT, R21, 0x2, RZ ;  /* 0x0000000215077810 */ /* 0x000fe20007ffe0ff */
[----:B------:R-:W-:Y:S01]  /*0f80*/  IMAD.IADD R6, R9, 0x1, -R6 ;  /* 0x0000000109067824 */ /* 0x000fe200078e0a06 */
[----:B------:R-:W-:Y:S01]  /*0f90*/  IADD3 R8, PT, PT, R8, UR4, -R9 ;  /* 0x0000000408087c10 */ /* 0x000fe2000fffe809 */
[C---:B------:R-:W-:Y:S01]  /*0fa0*/  VIADD R10, R21.reuse, 0x5 ;  /* 0x00000005150a7836 */ /* 0x040fe20000000000 */
[C---:B------:R-:W-:Y:S01]  /*0fb0*/  IADD3 R9, PT, PT, R21.reuse, 0x4, RZ ;  /* 0x0000000415097810 */ /* 0x040fe20007ffe0ff */
[C---:B------:R-:W-:Y:S01]  /*0fc0*/  VIADD R12, R21.reuse, 0x7 ;  /* 0x00000007150c7836 */ /* 0x040fe20000000000 */
[----:B------:R-:W-:Y:S01]  /*0fd0*/  LOP3.LUT R33, R6, 0xfffffff0, RZ, 0xc0, !PT ;  /* 0xfffffff006217812 */ /* 0x000fe200078ec0ff */
[C---:B------:R-:W-:Y:S01]  /*0fe0*/  VIADD R14, R21.reuse, 0x9 ;  /* 0x00000009150e7836 */ /* 0x040fe20000000000 */
[----:B------:R-:W-:Y:S01]  /*0ff0*/  ISETP.GT.U32.AND P0, PT, R8, -0x10, PT ;  /* 0xfffffff00800780c */ /* 0x000fe20003f04070 */
[C---:B------:R-:W-:Y:S01]  /*1000*/  VIADD R8, R21.reuse, 0x3 ;  /* 0x0000000315087836 */ /* 0x040fe20000000000 */
[C---:B------:R-:W-:Y:S01]  /*1010*/  IADD3 R11, PT, PT, R21.reuse, 0x6, RZ ;  /* 0x00000006150b7810 */ /* 0x040fe20007ffe0ff */
[C---:B------:R-:W-:Y:S01]  /*1020*/  VIADD R16, R21.reuse, 0xb ;  /* 0x0000000b15107836 */ /* 0x040fe20000000000 */
[C---:B------:R-:W-:Y:S01]  /*1030*/  IADD3 R13, PT, PT, R21.reuse, 0x8, RZ ;  /* 0x00000008150d7810 */ /* 0x040fe20007ffe0ff */
[C---:B------:R-:W-:Y:S01]  /*1040*/  VIADD R18, R21.reuse, 0xd ;  /* 0x0000000d15127836 */ /* 0x040fe20000000000 */
[C---:B------:R-:W-:Y:S01]  /*1050*/  IADD3 R15, PT, PT, R21.reuse, 0xa, RZ ;  /* 0x0000000a150f7810 */ /* 0x040fe20007ffe0ff */
[C---:B0-----:R-:W-:Y:S01]  /*1060*/  IMAD R20, R21.reuse, R20, R20 ;  /* 0x0000001415147224 */ /* 0x041fe200078e0214 */
[----:B------:R-:W-:-:S02]  /*1070*/  IADD3 R17, PT, PT, R21, 0xc, RZ ;  /* 0x0000000c15117810 */ /* 0x000fc40007ffe0ff */
[C---:B------:R-:W-:Y:S01]  /*1080*/  IADD3 R19, PT, PT, R21.reuse, 0xe, RZ ;  /* 0x0000000e15137810 */ /* 0x040fe20007ffe0ff */
[----:B------:R-:W-:Y:S01]  /*1090*/  VIADD R21, R21, 0xf ;  /* 0x0000000f15157836 */ /* 0x000fe20000000000 */
[C---:B------:R-:W-:Y:S02]  /*10a0*/  LOP3.LUT R22, R6.reuse, 0xf, RZ, 0xc0, !PT ;  /* 0x0000000f06167812 */ /* 0x040fe400078ec0ff */
[C---:B------:R-:W-:Y:S02]  /*10b0*/  LOP3.LUT R23, R6.reuse, 0x7, RZ, 0xc0, !PT ;  /* 0x0000000706177812 */ /* 0x040fe400078ec0ff */
[----:B------:R-:W-:Y:S02]  /*10c0*/  LOP3.LUT R32, R6, 0x3, RZ, 0xc0, !PT ;  /* 0x0000000306207812 */ /* 0x000fe400078ec0ff */
[----:B------:R-:W-:-:S07]  /*10d0*/  IADD3 R33, PT, PT, -R33, RZ, RZ ;  /* 0x000000ff21217210 */ /* 0x000fce0007ffe1ff */
.L_x_57:
[----:B------:R-:W0:Y:S01]  /*10e0*/  S2R R30, SR_CTAID.Y ;  /* 0x00000000001e7919 */ /* 0x000e220000002600 */
[----:B------:R-:W1:Y:S01]  /*10f0*/  LDC R26, c[0x0][0x390] ;  /* 0x0000e400ff1a7b82 */ /* 0x000e620000000800 */
[----:B------:R-:W0:Y:S01]  /*1100*/  LDCU UR5, c[0x0][0x364] ;  /* 0x00006c80ff0577ac */ /* 0x000e220008000800 */
[----:B------:R-:W-:Y:S01]  /*1110*/  BSSY.RECONVERGENT B0, `(.L_x_48) ;  /* 0x00000dc000007945 */ /* 0x000fe20003800200 */
[----:B------:R-:W0:Y:S01]  /*1120*/  S2R R31, SR_TID.Y ;  /* 0x00000000001f7919 */ /* 0x000e220000002200 */
[----:B-1----:R-:W-:Y:S01]  /*1130*/  SHF.R.U32.HI R27, RZ, 0x1, R26 ;  /* 0x00000001ff1b7819 */ /* 0x002fe2000001161a */
[----:B0-----:R-:W-:-:S05]  /*1140*/  IMAD R6, R30, UR5, R31 ;  /* 0x000000051e067c24 */ /* 0x001fca000f8e021f */
[----:B------:R-:W-:-:S05]  /*1150*/  VIMNMX.U32 R6, PT, PT, R27, R6, !PT ;  /* 0x000000061b067248 */ /* 0x000fca0007fe0000 */
[----:B------:R-:W-:-:S05]  /*1160*/  IMAD.IADD R37, R6, 0x1, -R27 ;  /* 0x0000000106257824 */ /* 0x000fca00078e0a1b */
[----:B------:R-:W-:-:S13]  /*1170*/  ISETP.GT.AND P1, PT, R0, R37, PT ;  /* 0x000000250000720c */ /* 0x000fda0003f24270 */
[----:B------:R-:W-:Y:S05]  /*1180*/  @!P1 BRA `(.L_x_49) ;  /* 0x0000000c00509947 */ /* 0x000fea0003800000 */
[----:B------:R-:W-:Y:S01]  /*1190*/  BSSY.RECONVERGENT B2, `(.L_x_50) ;  /* 0x000006e000027945 */ /* 0x000fe20003800200 */
[----:B------:R-:W-:-:S03]  /*11a0*/  ISETP.NE.AND P2, PT, R22, RZ, PT ;  /* 0x000000ff1600720c */ /* 0x000fc60003f45270 */
[----:B------:R-:W-:Y:S10]  /*11b0*/  @P0 BRA `(.L_x_51) ;  /* 0x0000000400ac0947 */ /* 0x000ff40003800000 */
[----:B------:R-:W0:Y:S01]  /*11c0*/  LDCU UR5, c[0x0][0x364] ;  /* 0x00006c80ff0577ac */ /* 0x000e220008000800 */
[----:B------:R-:W1:Y:S01]  /*11d0*/  LDC R35, c[0x0][0x394] ;  /* 0x0000e500ff237b82 */ /* 0x000e620000000800 */
[----:B------:R-:W-:Y:S01]  /*11e0*/  IADD3 R51, PT, PT, R20, R5, RZ ;  /* 0x0000000514337210 */ /* 0x000fe20007ffe0ff */
[----:B0-----:R-:W-:-:S05]  /*11f0*/  IMAD R6, R30, UR5, R31 ;  /* 0x000000051e067c24 */ /* 0x001fca000f8e021f */
[----:B------:R-:W-:Y:S01]  /*1200*/  VIMNMX.U32 R6, PT, PT, R27, R6, !PT ;  /* 0x000000061b067248 */ /* 0x000fe20007fe0000 */
[-CC-:B-1----:R-:W-:Y:S02]  /*1210*/  IMAD R36, R7, R35.reuse, R5.reuse ;  /* 0x0000002307247224 */ /* 0x182fe400078e0205 */
[----:B------:R-:W-:Y:S02]  /*1220*/  IMAD R38, R8, R35, R5 ;  /* 0x0000002308267224 */ /* 0x000fe400078e0205 */
[----:B------:R-:W-:Y:S01]  /*1230*/  IMAD.IADD R37, R6, 0x1, -R27 ;  /* 0x0000000106257824 */ /* 0x000fe200078e0a1b */
[----:B------:R-:W-:Y:S01]  /*1240*/  MOV R6, R33 ;  /* 0x0000002100067202 */ /* 0x000fe20000000f00 */
        /* <DEDUP_REMOVED lines=12> */
[----:B------:R-:W-:-:S07]  /*1310*/  IMAD R34, R37, R35, R5 ;  /* 0x0000002325227224 */ /* 0x000fce00078e0205 */
.L_x_52:
[----:B------:R-:W0:Y:S02]  /*1320*/  LDC.64 R26, c[0x0][0x388] ;  /* 0x0000e200ff1a7b82 */ /* 0x000e240000000a00 */
[----:B0-----:R-:W-:-:S06]  /*1330*/  IMAD.WIDE.U32 R30, R34, 0x8, R26 ;  /* 0x00000008221e7825 */ /* 0x001fcc00078e001a */
[----:B------:R-:W2:Y:S02]  /*1340*/  LDG.E.64 R30, desc[UR6][R30.64] ;  /* 0x000000061e1e7981 */ /* 0x000ea4000c1e1b00 */
[----:B--2---:R-:W-:-:S08]  /*1350*/  DADD R30, -R30, R2 ;  /* 0x000000001e1e7229 */ /* 0x004fd00000000102 */
[----:B------:R-:W-:Y:S01]  /*1360*/  DFMA R30, R30, R30, R28 ;  /* 0x0000001e1e1e722b */ /* 0x000fe2000000001c */
[----:B------:R-:W-:-:S06]  /*1370*/  IMAD.WIDE.U32 R28, R51, 0x8, R26 ;  /* 0x00000008331c7825 */ /* 0x000fcc00078e001a */
        /* <DEDUP_REMOVED lines=51> */
[----:B------:R-:W-:-:S04]  /*16b0*/  IMAD.WIDE.U32 R30, R49, 0x8, R26 ;  /* 0x00000008311e7825 */ /* 0x000fc800078e001a */
[----:B------:R-:W-:Y:S02]  /*16c0*/  IMAD.WIDE.U32 R26, R50, 0x8, R26 ;  /* 0x00000008321a7825 */ /* 0x000fe400078e001a */
[----:B------:R-:W2:Y:S04]  /*16d0*/  LDG.E.64 R30, desc[UR6][R30.64] ;  /* 0x000000061e1e7981 */ /* 0x000ea8000c1e1b00 */
[----:B------:R-:W3:Y:S01]  /*16e0*/  LDG.E.64 R26, desc[UR6][R26.64] ;  /* 0x000000061a1a7981 */ /* 0x000ee2000c1e1b00 */
[----:B------:R-:W-:-:S05]  /*16f0*/  VIADD R6, R6, 0x10 ;  /* 0x0000001006067836 */ /* 0x000fca0000000000 */
        /* <DEDUP_REMOVED lines=16> */
[----:B------:R-:W-:-:S02]  /*1800*/  LEA R48, R35, R48, 0x4 ;  /* 0x0000003023307211 */ /* 0x000fc400078e20ff */
[----:B------:R-:W-:Y:S01]  /*1810*/  LEA R50, R35, R50, 0x4 ;  /* 0x0000003223327211 */ /* 0x000fe200078e20ff */
[--C-:B--2---:R-:W-:Y:S02]  /*1820*/  DADD R30, -R30, R2.reuse ;  /* 0x000000001e1e7229 */ /* 0x104fe40000000102 */
[----:B---3--:R-:W-:-:S06]  /*1830*/  DADD R26, -R26, R2 ;  /* 0x000000001a1a7229 */ /* 0x008fcc0000000102 */
[----:B------:R-:W-:-:S08]  /*1840*/  DFMA R28, R30, R30, R28 ;  /* 0x0000001e1e1c722b */ /* 0x000fd0000000001c */
[----:B------:R-:W-:Y:S01]  /*1850*/  DFMA R28, R26, R26, R28 ;  /* 0x0000001a1a1c722b */ /* 0x000fe2000000001c */
[----:B------:R-:W-:Y:S10]  /*1860*/  @P1 BRA `(.L_x_52) ;  /* 0xfffffff800ac1947 */ /* 0x000ff4000383ffff */
.L_x_51:
[----:B------:R-:W-:Y:S05]  /*1870*/  BSYNC.RECONVERGENT B2 ;  /* 0x0000000000027941 */ /* 0x000fea0003800200 */
.L_x_50:
        /* <DEDUP_REMOVED lines=23> */
[----:B------:R-:W5:Y:S01]  /*19f0*/  LDG.E.64 R38, desc[UR6][R38.64] ;  /* 0x0000000626267981 */ /* 0x000f62000c1e1b00 */
        /* <DEDUP_REMOVED lines=9> */
[--C-:B--2---:R-:W-:Y:S02]  /*1a90*/  DADD R46, -R46, R2.reuse ;  /* 0x000000002e2e7229 */ /* 0x104fe40000000102 */
[----:B---3--:R-:W-:-:S06]  /*1aa0*/  DADD R44, -R44, R2 ;  /* 0x000000002c2c7229 */ /* 0x008fcc0000000102 */
[----:B------:R-:W-:Y:S02]  /*1ab0*/  DFMA R28, R46, R46, R28 ;  /* 0x0000002e2e1c722b */ /* 0x000fe4000000001c */
[----:B----4-:R-:W-:-:S06]  /*1ac0*/  DADD R42, -R42, R2 ;  /* 0x000000002a2a7229 */ /* 0x010fcc0000000102 */
[----:B------:R-:W-:Y:S02]  /*1ad0*/  DFMA R28, R44, R44, R28 ;  /* 0x0000002c2c1c722b */ /* 0x000fe4000000001c */
[----:B-----5:R-:W-:-:S06]  /*1ae0*/  DADD R40, -R40, R2 ;  /* 0x0000000028287229 */ /* 0x020fcc0000000102 */
[----:B------:R-:W-:Y:S02]  /*1af0*/  DFMA R28, R42, R42, R28 ;  /* 0x0000002a2a1c722b */ /* 0x000fe4000000001c */
[----:B------:R-:W-:-:S06]  /*1b00*/  DADD R38, -R38, R2 ;  /* 0x0000000026267229 */ /* 0x000fcc0000000102 */
[----:B------:R-:W-:Y:S02]  /*1b10*/  DFMA R28, R40, R40, R28 ;  /* 0x00000028281c722b */ /* 0x000fe4000000001c */
[----:B------:R-:W-:-:S06]  /*1b20*/  DADD R34, -R34, R2 ;  /* 0x0000000022227229 */ /* 0x000fcc0000000102 */
[----:B------:R-:W-:Y:S02]  /*1b30*/  DFMA R28, R38, R38, R28 ;  /* 0x00000026261c722b */ /* 0x000fe4000000001c */
[----:B------:R-:W-:-:S06]  /*1b40*/  DADD R30, -R30, R2 ;  /* 0x000000001e1e7229 */ /* 0x000fcc0000000102 */
[----:B------:R-:W-:Y:S02]  /*1b50*/  DFMA R28, R34, R34, R28 ;  /* 0x00000022221c722b */ /* 0x000fe4000000001c */
[----:B------:R-:W-:-:S06]  /*1b60*/  DADD R26, -R26, R2 ;  /* 0x000000001a1a7229 */ /* 0x000fcc0000000102 */
[----:B------:R-:W-:-:S08]  /*1b70*/  DFMA R28, R30, R30, R28 ;  /* 0x0000001e1e1c722b */ /* 0x000fd0000000001c */
[----:B------:R-:W-:-:S11]  /*1b80*/  DFMA R28, R26, R26, R28 ;  /* 0x0000001a1a1c722b */ /* 0x000fd6000000001c */
.L_x_54:
[----:B------:R-:W-:Y:S05]  /*1b90*/  BSYNC.RECONVERGENT B2 ;  /* 0x0000000000027941 */ /* 0x000fea0003800200 */
.L_x_53:
        /* <DEDUP_REMOVED lines=21> */
[----:B--2---:R-:W-:-:S08]  /*1cf0*/  DADD R38, -R38, R2 ;  /* 0x0000000026267229 */ /* 0x004fd00000000102 */
[----:B------:R-:W-:Y:S02]  /*1d00*/  DFMA R28, R38, R38, R28 ;  /* 0x00000026261c722b */ /* 0x000fe4000000001c */
[--C-:B---3--:R-:W-:Y:S02]  /*1d10*/  DADD R34, -R34, R2.reuse ;  /* 0x0000000022227229 */ /* 0x108fe40000000102 */
[----:B----4-:R-:W-:-:S06]  /*1d20*/  DADD R30, -R30, R2 ;  /* 0x000000001e1e7229 */ /* 0x010fcc0000000102 */
[----:B------:R-:W-:Y:S02]  /*1d30*/  DFMA R28, R34, R34, R28 ;  /* 0x00000022221c722b */ /* 0x000fe4000000001c */
[----:B-----5:R-:W-:-:S06]  /*1d40*/  DADD R26, -R26, R2 ;  /* 0x000000001a1a7229 */ /* 0x020fcc0000000102 */
[----:B------:R-:W-:-:S08]  /*1d50*/  DFMA R28, R30, R30, R28 ;  /* 0x0000001e1e1c722b */ /* 0x000fd0000000001c */
[----:B------:R-:W-:-:S11]  /*1d60*/  DFMA R28, R26, R26, R28 ;  /* 0x0000001a1a1c722b */ /* 0x000fd6000000001c */
.L_x_56:
[----:B------:R-:W-:Y:S05]  /*1d70*/  BSYNC.RECONVERGENT B2 ;  /* 0x0000000000027941 */ /* 0x000fea0003800200 */
.L_x_55:
[----:B------:R-:W-:Y:S05]  /*1d80*/  @!P2 BRA `(.L_x_49) ;  /* 0x000000000050a947 */ /* 0x000fea0003800000 */
[----:B------:R-:W0:Y:S08]  /*1d90*/  LDC R6, c[0x0][0x394] ;  /* 0x0000e500ff067b82 */ /* 0x000e300000000800 */
[----:B------:R-:W1:Y:S01]  /*1da0*/  LDC.64 R26, c[0x0][0x388] ;  /* 0x0000e200ff1a7b82 */ /* 0x000e620000000a00 */
[----:B0-----:R-:W-:-:S04]  /*1db0*/  IMAD R37, R37, R6, R5 ;  /* 0x0000000625257224 */ /* 0x001fc800078e0205 */
[----:B-1----:R-:W-:-:S06]  /*1dc0*/  IMAD.WIDE.U32 R30, R37, 0x8, R26 ;  /* 0x00000008251e7825 */ /* 0x002fcc00078e001a */
[----:B------:R-:W2:Y:S01]  /*1dd0*/  LDG.E.64 R30, desc[UR6][R30.64] ;  /* 0x000000061e1e7981 */ /* 0x000ea2000c1e1b00 */
[----:B------:R-:W-:Y:S01]  /*1de0*/  ISETP.NE.AND P1, PT, R32, 0x1, PT ;  /* 0x000000012000780c */ /* 0x000fe20003f25270 */
[----:B--2---:R-:W-:-:S08]  /*1df0*/  DADD R30, -R30, R2 ;  /* 0x000000001e1e7229 */ /* 0x004fd00000000102 */
[----:B------:R-:W-:-:S04]  /*1e00*/  DFMA R28, R30, R30, R28 ;  /* 0x0000001e1e1c722b */ /* 0x000fc8000000001c */
[----:B------:R-:W-:Y:S07]  /*1e10*/  @!P1 BRA `(.L_x_49) ;  /* 0x00000000002c9947 */ /* 0x000fee0003800000 */
[----:B------:R-:W-:Y:S01]  /*1e20*/  ISETP.NE.AND P1, PT, R32, 0x2, PT ;  /* 0x000000022000780c */ /* 0x000fe20003f25270 */
[----:B------:R-:W-:-:S04]  /*1e30*/  IMAD.IADD R35, R37, 0x1, R6 ;  /* 0x0000000125237824 */ /* 0x000fc800078e0206 */
[----:B------:R-:W-:-:S06]  /*1e40*/  IMAD.WIDE.U32 R30, R35, 0x8, R26 ;  /* 0x00000008231e7825 */ /* 0x000fcc00078e001a */
[----:B------:R-:W2:Y:S02]  /*1e50*/  LDG.E.64 R30, desc[UR6][R30.64] ;  /* 0x000000061e1e7981 */ /* 0x000ea4000c1e1b00 */
[----:B------:R-:W-:-:S05]  /*1e60*/  @P1 IADD3 R35, PT, PT, R35, R6, RZ ;  /* 0x0000000623231210 */ /* 0x000fca0007ffe0ff */
[----:B------:R-:W-:-:S06]  /*1e70*/  @P1 IMAD.WIDE.U32 R26, R35, 0x8, R26 ;  /* 0x00000008231a1825 */ /* 0x000fcc00078e001a */
[----:B------:R-:W3:Y:S01]  /*1e80*/  @P1 LDG.E.64 R26, desc[UR6][R26.64] ;  /* 0x000000061a1a1981 */ /* 0x000ee2000c1e1b00 */
[----:B--2---:R-:W-:-:S08]  /*1e90*/  DADD R30, -R30, R2 ;  /* 0x000000001e1e7229 */ /* 0x004fd00000000102 */
[----:B------:R-:W-:Y:S02]  /*1ea0*/  DFMA R28, R30, R30, R28 ;  /* 0x0000001e1e1c722b */ /* 0x000fe4000000001c */
[----:B---3--:R-:W-:-:S08]  /*1eb0*/  @P1 DADD R34, -R26, R2 ;  /* 0x000000001a221229 */ /* 0x008fd00000000102 */
[----:B------:R-:W-:-:S11]  /*1ec0*/  @P1 DFMA R28, R34, R34, R28 ;  /* 0x00000022221c122b */ /* 0x000fd6000000001c */
.L_x_49:
[----:B------:R-:W-:Y:S05]  /*1ed0*/  BSYNC.RECONVERGENT B0 ;  /* 0x0000000000007941 */ /* 0x000fea0003800200 */
.L_x_48:
[----:B------:R-:W-:-:S05]  /*1ee0*/  VIADD R5, R5, 0x1 ;  /* 0x0000000105057836 */ /* 0x000fca0000000000 */
[----:B------:R-:W-:-:S13]  /*1ef0*/  ISETP.GE.AND P1, PT, R5, R4, PT ;  /* 0x000000040500720c */ /* 0x000fda0003f26270 */
[----:B------:R-:W-:Y:S05]  /*1f00*/  @!P1 BRA `(.L_x_57) ;  /* 0xfffffff000749947 */ /* 0x000fea000383ffff */
.L_x_47:
[----:B------:R-:W-:Y:S05]  /*1f10*/  BSYNC.RECONVERGENT B1 ;  /* 0x0000000000017941 */ /* 0x000fea0003800200 */
.L_x_46:
[----:B------:R-:W0:Y:S01]  /*1f20*/  MUFU.RCP64H R3, R25 ;  /* 0x0000001900037308 */ /* 0x000e220000001800 */
[----:B------:R-:W-:Y:S01]  /*1f30*/  MOV R2, 0x1 ;  /* 0x0000000100027802 */ /* 0x000fe20000000f00 */
[----:B------:R-:W-:Y:S01]  /*1f40*/  BSSY.RECONVERGENT B0, `(.L_x_58) ;  /* 0x0000015000007945 */ /* 0x000fe20003800200 */
[----:B------:R-:W-:-:S04]  /*1f50*/  FSETP.GEU.AND P1, PT, |R29|, 6.5827683646048100446e-37, PT ;  /* 0x036000001d00780b */ /* 0x000fc80003f2e200 */
        /* <DEDUP_REMOVED lines=19> */
.L_x_59:
[----:B------:R-:W-:Y:S05]  /*2090*/  BSYNC.RECONVERGENT B0 ;  /* 0x0000000000007941 */ /* 0x000fea0003800200 */
.L_x_58:
[----:B------:R-:W0:Y:S01]  /*20a0*/  S2R R7, SR_TID.Y ;  /* 0x0000000000077919 */ /* 0x000e220000002200 */
[----:B------:R-:W1:Y:S01]  /*20b0*/  LDC R5, c[0x0][0x360] ;  /* 0x0000d800ff057b82 */ /* 0x000e620000000800 */
[----:B------:R-:W2:Y:S01]  /*20c0*/  LDCU UR8, c[0x0][0x398] ;  /* 0x00007300ff0877ac */ /* 0x000ea20008000800 */
[----:B------:R-:W1:Y:S01]  /*20d0*/  S2R R4, SR_TID.X ;  /* 0x0000000000047919 */ /* 0x000e620000002100 */
[----:B------:R-:W3:Y:S05]  /*20e0*/  LDCU UR9, c[0x0][0x394] ;  /* 0x00007280ff0977ac */ /* 0x000eea0008000800 */
[----:B------:R-:W0:Y:S08]  /*20f0*/  S2UR UR5, SR_CTAID.Y ;  /* 0x00000000000579c3 */ /* 0x000e300000002600 */
[----:B------:R-:W0:Y:S08]  /*2100*/  LDC R0, c[0x0][0x364] ;  /* 0x0000d900ff007b82 */ /* 0x000e300000000800 */
[----:B------:R-:W1:Y:S01]  /*2110*/  S2UR UR4, SR_CTAID.X ;  /* 0x00000000000479c3 */ /* 0x000e620000002500 */
[----:B0-----:R-:W-:-:S07]  /*2120*/  IMAD R0, R0, UR5, R7 ;  /* 0x0000000500007c24 */ /* 0x001fce000f8e0207 */
[----:B------:R-:W-:Y:S01]  /*2130*/  BAR.SYNC.DEFER_BLOCKING 0x0 ;  /* 0x0000000000007b1d */ /* 0x000fe20000010000 */
[----:B--2---:R-:W-:Y:S01]  /*2140*/  ISETP.GE.U32.AND P0, PT, R0, UR8, PT ;  /* 0x0000000800007c0c */ /* 0x004fe2000bf06070 */
[----:B-1----:R-:W-:-:S05]  /*2150*/  IMAD R5, R5, UR4, R4 ;  /* 0x0000000405057c24 */ /* 0x002fca000f8e0204 */
[----:B---3--:R-:W-:-:S13]  /*2160*/  ISETP.GE.U32.OR P0, PT, R5, UR9, P0 ;  /* 0x0000000905007c0c */ /* 0x008fda0008706470 */
[----:B------:R-:W-:Y:S05]  /*2170*/  @P0 EXIT ;  /* 0x000000000000094d */ /* 0x000fea0003800000 */
[----:B------:R-:W0:Y:S01]  /*2180*/  MUFU.RSQ64H R7, R3 ;  /* 0x0000000300077308 */ /* 0x000e220000001c00 */
[----:B------:R-:W-:Y:S01]  /*2190*/  VIADD R6, R3, 0xfcb00000 ;  /* 0xfcb0000003067836 */ /* 0x000fe20000000000 */
[----:B------:R-:W-:Y:S01]  /*21a0*/  MOV R10, 0x0 ;  /* 0x00000000000a7802 */ /* 0x000fe20000000f00 */
[----:B------:R-:W-:Y:S01]  /*21b0*/  IMAD.MOV.U32 R11, RZ, RZ, 0x3fd80000 ;  /* 0x3fd80000ff0b7424 */ /* 0x000fe200078e00ff */
[----:B------:R-:W-:Y:S02]  /*21c0*/  BSSY.RECONVERGENT B0, `(.L_x_60) ;  /* 0x0000011000007945 */ /* 0x000fe40003800200 */
[----:B------:R-:W-:Y:S01]  /*21d0*/  ISETP.GE.U32.AND P0, PT, R6, 0x7ca00000, PT ;  /* 0x7ca000000600780c */ /* 0x000fe20003f06070 */
[----:B0-----:R-:W-:-:S08]  /*21e0*/  DMUL R8, R6, R6 ;  /* 0x0000000606087228 */ /* 0x001fd00000000000 */
[----:B------:R-:W-:-:S08]  /*21f0*/  DFMA R8, -R8, R2, 1 ;  /* 0x3ff000000808742b */ /* 0x000fd00000000102 */
[----:B------:R-:W-:Y:S02]  /*2200*/  DFMA R10, R8, R10, 0.5 ;  /* 0x3fe00000080a742b */ /* 0x000fe4000000000a */
[----:B------:R-:W-:-:S08]  /*2210*/  DMUL R8, R6, R8 ;  /* 0x0000000806087228 */ /* 0x000fd00000000000 */
[----:B------:R-:W-:-:S08]  /*2220*/  DFMA R12, R10, R8, R6 ;  /* 0x000000080a0c722b */ /* 0x000fd00000000006 */
[----:B------:R-:W-:Y:S02]  /*2230*/  DMUL R14, R12, R2 ;  /* 0x000000020c0e7228 */ /* 0x000fe40000000000 */
[----:B------:R-:W-:Y:S01]  /*2240*/  IADD3 R11, PT, PT, R13, -0x100000, RZ ;  /* 0xfff000000d0b7810 */ /* 0x000fe20007ffe0ff */
[----:B------:R-:W-:-:S05]  /*2250*/  IMAD.MOV.U32 R10, RZ, RZ, R12 ;  /* 0x000000ffff0a7224 */ /* 0x000fca00078e000c */
[----:B------:R-:W-:-:S08]  /*2260*/  DFMA R16, R14, -R14, R2 ;  /* 0x8000000e0e10722b */ /* 0x000fd00000000002 */
[----:B------:R-:W-:Y:S01]  /*2270*/  DFMA R8, R16, R10, R14 ;  /* 0x0000000a1008722b */ /* 0x000fe2000000000e */
[----:B------:R-:W-:Y:S10]  /*2280*/  @!P0 BRA `(.L_x_61) ;  /* 0x0000000000108947 */ /* 0x000ff40003800000 */
[----:B------:R-:W-:Y:S01]  /*2290*/  MOV R8, R2 ;  /* 0x0000000200087202 */ /* 0x000fe20000000f00 */
[----:B------:R-:W-:Y:S01]  /*22a0*/  IMAD.MOV.U32 R9, RZ, RZ, R3 ;  /* 0x000000ffff097224 */ /* 0x000fe200078e0003 */
[----:B------:R-:W-:-:S07]  /*22b0*/  MOV R2, 0x22d0 ;  /* 0x000022d000027802 */ /* 0x000fce0000000f00 */
[----:B------:R-:W-:Y:S05]  /*22c0*/  CALL.REL.NOINC `($__internal_2_$__cuda_sm20_dsqrt_rn_f64_mediumpath_v1) ;  /* 0x0000000400887944 */ /* 0x000fea0003c00000 */
.L_x_61:
[----:B------:R-:W-:Y:S05]  /*22d0*/  BSYNC.RECONVERGENT B0 ;  /* 0x0000000000007941 */ /* 0x000fea0003800200 */
.L_x_60:
[----:B------:R-:W0:Y:S01]  /*22e0*/  LDC.64 R2, c[0x0][0x380] ;  /* 0x0000e000ff027b82 */ /* 0x000e220000000a00 */
[----:B------:R-:W1:Y:S02]  /*22f0*/  LDCU UR4, c[0x0][0x394] ;  /* 0x00007280ff0477ac */ /* 0x000e640008000800 */
[----:B-1----:R-:W-:-:S04]  /*2300*/  IMAD R5, R0, UR4, R5 ;  /* 0x0000000400057c24 */ /* 0x002fc8000f8e0205 */
[----:B0-----:R-:W-:-:S05]  /*2310*/  IMAD.WIDE.U32 R2, R5, 0x8, R2 ;  /* 0x0000000805027825 */ /* 0x001fca00078e0002 */
[----:B------:R-:W-:Y:S01]  /*2320*/  STG.E.64 desc[UR6][R2.64], R8 ;  /* 0x0000000802007986 */ /* 0x000fe2000c101b06 */
[----:B------:R-:W-:Y:S05]  /*2330*/  EXIT ;  /* 0x000000000000794d */ /* 0x000fea0003800000 */
        .weak           $__internal_1_$__cuda_sm20_div_rn_f64_full
        .type           $__internal_1_$__cuda_sm20_div_rn_f64_full,@function
        .size           $__internal_1_$__cuda_sm20_div_rn_f64_full,($__internal_2_$__cuda_sm20_dsqrt_rn_f64_mediumpath_v1 - $__internal_1_$__cuda_sm20_div_rn_f64_full)
$__internal_1_$__cuda_sm20_div_rn_f64_full:
[C---:B------:R-:W-:Y:S01]  /*2340*/  FSETP.GEU.AND P0, PT, |R11|.reuse, 1.469367938527859385e-39, PT ;  /* 0x001000000b00780b */ /* 0x040fe20003f0e200 */
[----:B------:R-:W-:Y:S01]  /*2350*/  IMAD.MOV.U32 R16, RZ, RZ, 0x1 ;  /* 0x00000001ff107424 */ /* 0x000fe200078e00ff */
[----:B------:R-:W-:Y:S01]  /*2360*/  LOP3.LUT R12, R11, 0x800fffff, RZ, 0xc0, !PT ;  /* 0x800fffff0b0c7812 */ /* 0x000fe200078ec0ff */
[----:B------:R-:W-:Y:S01]  /*2370*/  BSSY.RECONVERGENT B1, `(.L_x_62) ;  /* 0x0000055000017945 */ /* 0x000fe20003800200 */
[C---:B------:R-:W-:Y:S02]  /*2380*/  FSETP.GEU.AND P3, PT, |R15|.reuse, 1.469367938527859385e-39, PT ;  /* 0x001000000f00780b */ /* 0x040fe40003f6e200 */
[----:B------:R-:W-:Y:S02]  /*2390*/  LOP3.LUT R13, R12, 0x3ff00000, RZ, 0xfc, !PT ;  /* 0x3ff000000c0d7812 */ /* 0x000fe400078efcff */
[----:B------:R-:W-:Y:S02]  /*23a0*/  MOV R12, R10 ;  /* 0x0000000a000c7202 */ /* 0x000fe40000000f00 */
[----:B------:R-:W-:-:S02]  /*23b0*/  LOP3.LUT R28, R15, 0x7ff00000, RZ, 0xc0, !PT ;  /* 0x7ff000000f1c7812 */ /* 0x000fc400078ec0ff */
[C---:B------:R-:W-:Y:S01]  /*23c0*/  LOP3.LUT R27, R11.reuse, 0x7ff00000, RZ, 0xc0, !PT ;  /* 0x7ff000000b1b7812 */ /* 0x040fe200078ec0ff */
[----:B------:R-:W-:Y:S01]  /*23d0*/  @!P0 DMUL R12, R10, 8.98846567431157953865e+307 ;  /* 0x7fe000000a0c8828 */ /* 0x000fe20000000000 */
[----:B------:R-:W-:Y:S01]  /*23e0*/  MOV R9, 0x1ca00000 ;  /* 0x1ca0000000097802 */ /* 0x000fe20000000f00 */
[----:B------:R-:W-:Y:S01]  /*23f0*/  IMAD.MOV.U32 R26, RZ, RZ, R28 ;  /* 0x000000ffff1a7224 */ /* 0x000fe200078e001c */
[C---:B------:R-:W-:Y:S02]  /*2400*/  ISETP.GE.U32.AND P2, PT, R28.reuse, R27, PT ;  /* 0x0000001b1c00720c */ /* 0x040fe40003f46070 */
[----:B------:R-:W-:Y:S01]  /*2410*/  @!P3 LOP3.LUT R3, R11, 0x7ff00000, RZ, 0xc0, !PT ;  /* 0x7ff000000b03b812 */ /* 0x000fe200078ec0ff */
[----:B------:R-:W0:Y:S03]  /*2420*/  MUFU.RCP64H R17, R13 ;  /* 0x0000000d00117308 */ /* 0x000e260000001800 */
[----:B------:R-:W-:-:S04]  /*2430*/  @!P3 ISETP.GE.U32.AND P4, PT, R28, R3, PT ;  /* 0x000000031c00b20c */ /* 0x000fc80003f86070 */
[----:B------:R-:W-:-:S04]  /*2440*/  @!P3 SEL R3, R9, 0x63400000, !P4 ;  /* 0x634000000903b807 */ /* 0x000fc80006000000 */
[----:B------:R-:W-:Y:S01]  /*2450*/  @!P3 LOP3.LUT R3, R3, 0x80000000, R15, 0xf8, !PT ;  /* 0x800000000303b812 */ /* 0x000fe200078ef80f */
[----:B0-----:R-:W-:-:S08]  /*2460*/  DFMA R18, R16, -R12, 1 ;  /* 0x3ff000001012742b */ /* 0x001fd0000000080c */
[----:B------:R-:W-:-:S08]  /*2470*/  DFMA R18, R18, R18, R18 ;  /* 0x000000121212722b */ /* 0x000fd00000000012 */
[----:B------:R-:W-:Y:S01]  /*2480*/  DFMA R20, R16, R18, R16 ;  /* 0x000000121014722b */ /* 0x000fe20000000010 */
[----:B------:R-:W-:Y:S01]  /*2490*/  SEL R17, R9, 0x63400000, !P2 ;  /* 0x6340000009117807 */ /* 0x000fe20005000000 */
[----:B------:R-:W-:Y:S01]  /*24a0*/  IMAD.MOV.U32 R16, RZ, RZ, R14 ;  /* 0x000000ffff107224 */ /* 0x000fe200078e000e */
[----:B------:R-:W-:Y:S02]  /*24b0*/  @!P3 LOP3.LUT R19, R3, 0x100000, RZ, 0xfc, !PT ;  /* 0x001000000313b812 */ /* 0x000fe400078efcff */
[----:B------:R-:W-:Y:S02]  /*24c0*/  LOP3.LUT R17, R17, 0x800fffff, R15, 0xf8, !PT ;  /* 0x800fffff11117812 */ /* 0x000fe400078ef80f */
[----:B------:R-:W-:Y:S01]  /*24d0*/  @!P3 MOV R18, RZ ;  /* 0x000000ff0012b202 */ /* 0x000fe20000000f00 */
[----:B------:R-:W-:Y:S01]  /*24e0*/  DFMA R22, R20, -R12, 1 ;  /* 0x3ff000001416742b */ /* 0x000fe2000000080c */
[----:B------:R-:W-:Y:S02]  /*24f0*/  MOV R3, R27 ;  /* 0x0000001b00037202 */ /* 0x000fe40000000f00 */
[----:B------:R-:W-:-:S02]  /*2500*/  @!P0 LOP3.LUT R3, R13, 0x7ff00000, RZ, 0xc0, !PT ;  /* 0x7ff000000d038812 */ /* 0x000fc400078ec0ff */
[----:B------:R-:W-:Y:S02]  /*2510*/  @!P3 DFMA R16, R16, 2, -R18 ;  /* 0x400000001010b82b */ /* 0x000fe40000000812 */
[----:B------:R-:W-:Y:S01]  /*2520*/  IADD3 R29, PT, PT, R3, -0x1, RZ ;  /* 0xffffffff031d7810 */ /* 0x000fe20007ffe0ff */
        /* <DEDUP_REMOVED lines=36> */
.L_x_63:
        /* <DEDUP_REMOVED lines=16> */
.L_x_66:
[----:B------:R-:W-:Y:S02]  /*2870*/  LOP3.LUT R21, R11, 0x80000, RZ, 0xfc, !PT ;  /* 0x000800000b157812 */ /* 0x000fe400078efcff */
[----:B------:R-:W-:Y:S01]  /*2880*/  MOV R20, R10 ;  /* 0x0000000a00147202 */ /* 0x000fe20000000f00 */
[----:B------:R-:W-:Y:S06]  /*2890*/  BRA `(.L_x_64) ;  /* 0x0000000000087947 */ /* 0x000fec0003800000 */
.L_x_65:
[----:B------:R-:W-:Y:S01]  /*28a0*/  LOP3.LUT R21, R15, 0x80000, RZ, 0xfc, !PT ;  /* 0x000800000f157812 */ /* 0x000fe200078efcff */
[----:B------:R-:W-:-:S07]  /*28b0*/  IMAD.MOV.U32 R20, RZ, RZ, R14 ;  /* 0x000000ffff147224 */ /* 0x000fce00078e000e */
.L_x_64:
[----:B------:R-:W-:Y:S05]  /*28c0*/  BSYNC.RECONVERGENT B1 ;  /* 0x0000000000017941 */ /* 0x000fea0003800200 */
.L_x_62:
[----:B------:R-:W-:-:S04]  /*28d0*/  HFMA2 R3, -RZ, RZ, 0, 0 ;  /* 0x00000000ff037431 */ /* 0x000fc800000001ff */
[----:B------:R-:W-:Y:S05]  /*28e0*/  RET.REL.NODEC R2 `(_ZN6kernel13find_varianceEPdPKdjjj) ;  /* 0xffffffd402c47950 */ /* 0x000fea0003c3ffff */
        .weak           $__internal_2_$__cuda_sm20_dsqrt_rn_f64_mediumpath_v1
        .type           $__internal_2_$__cuda_sm20_dsqrt_rn_f64_mediumpath_v1,@function
        .size           $__internal_2_$__cuda_sm20_dsqrt_rn_f64_mediumpath_v1,(.L_x_83 - $__internal_2_$__cuda_sm20_dsqrt_rn_f64_mediumpath_v1)
$__internal_2_$__cuda_sm20_dsqrt_rn_f64_mediumpath_v1:
[----:B------:R-:W-:Y:S01]  /*28f0*/  ISETP.GE.U32.AND P0, PT, R6, -0x3400000, PT ;  /* 0xfcc000000600780c */ /* 0x000fe20003f06070 */
[----:B------:R-:W-:Y:S01]  /*2900*/  BSSY.RECONVERGENT B1, `(.L_x_67) ;  /* 0x0000026000017945 */ /* 0x000fe20003800200 */
[----:B------:R-:W-:Y:S01]  /*2910*/  IMAD.MOV.U32 R10, RZ, RZ, R12 ;  /* 0x000000ffff0a7224 */ /* 0x000fe200078e000c */
[----:B------:R-:W-:Y:S01]  /*2920*/  MOV R6, R16 ;  /* 0x0000001000067202 */ /* 0x000fe20000000f00 */
[----:B------:R-:W-:-:S09]  /*2930*/  IMAD.MOV.U32 R7, RZ, RZ, R17 ;  /* 0x000000ffff077224 */ /* 0x000fd200078e0011 */
[----:B------:R-:W-:Y:S05]  /*2940*/  @!P0 BRA `(.L_x_68) ;  /* 0x0000000000208947 */ /* 0x000fea0003800000 */
[----:B------:R-:W-:-:S10]  /*2950*/  DFMA.RM R6, R6, R10, R14 ;  /* 0x0000000a0606722b */ /* 0x000fd4000000400e */
[----:B------:R-:W-:-:S04]  /*2960*/  IADD3 R10, P0, PT, R6, 0x1, RZ ;  /* 0x00000001060a7810 */ /* 0x000fc80007f1e0ff */
[----:B------:R-:W-:-:S06]  /*2970*/  IADD3.X R11, PT, PT, RZ, R7, RZ, P0, !PT ;  /* 0x00000007ff0b7210 */ /* 0x000fcc00007fe4ff */
[----:B------:R-:W-:-:S08]  /*2980*/  DFMA.RP R8, -R6, R10, R8 ;  /* 0x0000000a0608722b */ /* 0x000fd00000008108 */
[----:B------:R-:W-:-:S06]  /*2990*/  DSETP.GT.AND P0, PT, R8, RZ, PT ;  /* 0x000000ff0800722a */ /* 0x000fcc0003f04000 */
[----:B------:R-:W-:Y:S02]  /*29a0*/  FSEL R6, R10, R6, P0 ;  /* 0x000000060a067208 */ /* 0x000fe40000000000 */
[----:B------:R-:W-:Y:S01]  /*29b0*/  FSEL R7, R11, R7, P0 ;  /* 0x000000070b077208 */ /* 0x000fe20000000000 */
[----:B------:R-:W-:Y:S06]  /*29c0*/  BRA `(.L_x_69) ;  /* 0x0000000000647947 */ /* 0x000fec0003800000 */
.L_x_68:
[----:B------:R-:W-:-:S14]  /*29d0*/  DSETP.NE.AND P0, PT, R8, RZ, PT ;  /* 0x000000ff0800722a */ /* 0x000fdc0003f05000 */
[----:B------:R-:W-:Y:S05]  /*29e0*/  @!P0 BRA `(.L_x_70) ;  /* 0x0000000000588947 */ /* 0x000fea0003800000 */
[----:B------:R-:W-:-:S13]  /*29f0*/  ISETP.GE.AND P0, PT, R9, RZ, PT ;  /* 0x000000ff0900720c */ /* 0x000fda0003f06270 */
[----:B------:R-:W-:Y:S01]  /*2a00*/  @!P0 IMAD.MOV.U32 R6, RZ, RZ, 0x0 ;  /* 0x00000000ff068424 */ /* 0x000fe200078e00ff */
[----:B------:R-:W-:Y:S01]  /*2a10*/  @!P0 MOV R7, 0xfff80000 ;  /* 0xfff8000000078802 */ /* 0x000fe20000000f00 */
[----:B------:R-:W-:Y:S06]  /*2a20*/  @!P0 BRA `(.L_x_69) ;  /* 0x00000000004c8947 */ /* 0x000fec0003800000 */
[----:B------:R-:W-:-:S13]  /*2a30*/  ISETP.GT.AND P0, PT, R9, 0x7fefffff, PT ;  /* 0x7fefffff0900780c */ /* 0x000fda0003f04270 */
[----:B------:R-:W-:Y:S05]  /*2a40*/  @P0 BRA `(.L_x_70) ;  /* 0x0000000000400947 */ /* 0x000fea0003800000 */
[----:B------:R-:W-:Y:S01]  /*2a50*/  DMUL R6, R8, 8.11296384146066816958e+31 ;  /* 0x4690000008067828 */ /* 0x000fe20000000000 */
[----:B------:R-:W-:Y:S01]  /*2a60*/  MOV R12, 0x0 ;  /* 0x00000000000c7802 */ /* 0x000fe20000000f00 */
[----:B------:R-:W-:Y:S02]  /*2a70*/  IMAD.MOV.U32 R8, RZ, RZ, RZ ;  /* 0x000000ffff087224 */ /* 0x000fe400078e00ff */
[----:B------:R-:W-:Y:S02]  /*2a80*/  IMAD.MOV.U32 R13, RZ, RZ, 0x3fd80000 ;  /* 0x3fd80000ff0d7424 */ /* 0x000fe400078e00ff */
[----:B------:R-:W0:Y:S02]  /*2a90*/  MUFU.RSQ64H R9, R7 ;  /* 0x0000000700097308 */ /* 0x000e240000001c00 */
[----:B0-----:R-:W-:-:S08]  /*2aa0*/  DMUL R10, R8, R8 ;  /* 0x00000008080a7228 */ /* 0x001fd00000000000 */
[----:B------:R-:W-:-:S08]  /*2ab0*/  DFMA R10, R6, -R10, 1 ;  /* 0x3ff00000060a742b */ /* 0x000fd0000000080a */
[----:B------:R-:W-:Y:S02]  /*2ac0*/  DFMA R12, R10, R12, 0.5 ;  /* 0x3fe000000a0c742b */ /* 0x000fe4000000000c */
[----:B------:R-:W-:-:S08]  /*2ad0*/  DMUL R10, R8, R10 ;  /* 0x0000000a080a7228 */ /* 0x000fd00000000000 */
[----:B------:R-:W-:-:S08]  /*2ae0*/  DFMA R10, R12, R10, R8 ;  /* 0x0000000a0c0a722b */ /* 0x000fd00000000008 */
[----:B------:R-:W-:Y:S02]  /*2af0*/  DMUL R8, R6, R10 ;  /* 0x0000000a06087228 */ /* 0x000fe40000000000 */
[----:B------:R-:W-:-:S06]  /*2b00*/  IADD3 R11, PT, PT, R11, -0x100000, RZ ;  /* 0xfff000000b0b7810 */ /* 0x000fcc0007ffe0ff */
[----:B------:R-:W-:-:S08]  /*2b10*/  DFMA R12, R8, -R8, R6 ;  /* 0x80000008080c722b */ /* 0x000fd00000000006 */
[----:B------:R-:W-:-:S10]  /*2b20*/  DFMA R6, R10, R12, R8 ;  /* 0x0000000c0a06722b */ /* 0x000fd40000000008 */
[----:B------:R-:W-:Y:S01]  /*2b30*/  VIADD R7, R7, 0xfcb00000 ;  /* 0xfcb0000007077836 */ /* 0x000fe20000000000 */
[----:B------:R-:W-:Y:S06]  /*2b40*/  BRA `(.L_x_69) ;  /* 0x0000000000047947 */ /* 0x000fec0003800000 */
.L_x_70:
[----:B------:R-:W-:-:S11]  /*2b50*/  DADD R6, R8, R8 ;  /* 0x0000000008067229 */ /* 0x000fd60000000008 */
.L_x_69:
[----:B------:R-:W-:Y:S05]  /*2b60*/  BSYNC.RECONVERGENT B1 ;  /* 0x0000000000017941 */ /* 0x000fea0003800200 */
.L_x_67:
[----:B------:R-:W-:Y:S01]  /*2b70*/  HFMA2 R3, -RZ, RZ, 0, 0 ;  /* 0x00000000ff037431 */ /* 0x000fe200000001ff */
[----:B------:R-:W-:Y:S01]  /*2b80*/  MOV R8, R6 ;  /* 0x0000000600087202 */ /* 0x000fe20000000f00 */
[----:B------:R-:W-:Y:S02]  /*2b90*/  IMAD.MOV.U32 R9, RZ, RZ, R7 ;  /* 0x000000ffff097224 */ /* 0x000fe400078e0007 */
[----:B------:R-:W-:Y:S05]  /*2ba0*/  RET.REL.NODEC R2 `(_ZN6kernel13find_varianceEPdPKdjjj) ;  /* 0xffffffd402147950 */ /* 0x000fea0003c3ffff */
.L_x_71:
        /* <DEDUP_REMOVED lines=13> */
.L_x_83:


//--------------------- .text._ZN6kernel22gray_to_three_channelsEPiPKdjj --------------------------
	.section	.text._ZN6kernel22gray_to_three_channelsEPiPKdjj,"ax",@progbits
	.align	128
        .global         _ZN6kernel22gray_to_three_channelsEPiPKdjj
        .type           _ZN6kernel22gray_to_three_channelsEPiPKdjj,@function
        .size           _ZN6kernel22gray_to_three_channelsEPiPKdjj,(.L_x_89 - _ZN6kernel22gray_to_three_channelsEPiPKdjj)
        .other          _ZN6kernel22gray_to_three_channelsEPiPKdjj,@"STO_CUDA_ENTRY STV_DEFAULT"
_ZN6kernel22gray_to_three_channelsEPiPKdjj:
.text._ZN6kernel22gray_to_three_channelsEPiPKdjj:
[----:B------:R-:W-:Y:S01]  /*0000*/  LDC R1, c[0x0][0x37c] ;  /* 0x0000df00ff017b82 */ /* 0x000fe20000000800 */
[----:B------:R-:W0:Y:S07]  /*0010*/  S2R R5, SR_TID.Y ;  /* 0x0000000000057919 */ /* 0x000e2e0000002200 */
[----:B------:R-:W1:Y:S01]  /*0020*/  LDC R3, c[0x0][0x360] ;  /* 0x0000d800ff037b82 */ /* 0x000e620000000800 */
[----:B------:R-:W2:Y:S01]  /*0030*/  LDCU.64 UR6, c[0x0][0x390] ;  /* 0x00007200ff0677ac */ /* 0x000ea20008000a00 */
[----:B------:R-:W1:Y:S06]  /*0040*/  S2R R0, SR_TID.X ;  /* 0x0000000000007919 */ /* 0x000e6c0000002100 */
[----:B------:R-:W0:Y:S08]  /*0050*/  S2UR UR5, SR_CTAID.Y ;  /* 0x00000000000579c3 */ /* 0x000e300000002600 */
[----:B------:R-:W0:Y:S08]  /*0060*/  LDC R2, c[0x0][0x364] ;  /* 0x0000d900ff027b82 */ /* 0x000e300000000800 */
[----:B------:R-:W1:Y:S01]  /*0070*/  S2UR UR4, SR_CTAID.X ;  /* 0x00000000000479c3 */ /* 0x000e620000002500 */
[----:B0-----:R-:W-:-:S05]  /*0080*/  IMAD R5, R2, UR5, R5 ;  /* 0x0000000502057c24 */ /* 0x001fca000f8e0205 */
[----:B--2---:R-:W-:Y:S01]  /*0090*/  ISETP.GE.U32.AND P0, PT, R5, UR7, PT ;  /* 0x0000000705007c0c */ /* 0x004fe2000bf06070 */
[----:B-1----:R-:W-:-:S05]  /*00a0*/  IMAD R0, R3, UR4, R0 ;  /* 0x0000000403007c24 */ /* 0x002fca000f8e0200 */
[----:B------:R-:W-:-:S13]  /*00b0*/  ISETP.GE.U32.OR P0, PT, R0, UR6, P0 ;  /* 0x0000000600007c0c */ /* 0x000fda0008706470 */
[----:B------:R-:W-:Y:S05]  /*00c0*/  @P0 EXIT ;  /* 0x000000000000094d */ /* 0x000fea0003800000 */
[----:B------:R-:W0:Y:S01]  /*00d0*/  LDC.64 R2, c[0x0][0x388] ;  /* 0x0000e200ff027b82 */ /* 0x000e220000000a00 */
[----:B------:R-:W1:Y:S01]  /*00e0*/  LDCU.64 UR4, c[0x0][0x358] ;  /* 0x00006b00ff0477ac */ /* 0x000e620008000a00 */
[----:B------:R-:W-:-:S04]  /*00f0*/  IMAD R9, R5, UR6, R0 ;  /* 0x0000000605097c24 */ /* 0x000fc8000f8e0200 */
[----:B0-----:R-:W-:-:S06]  /*0100*/  IMAD.WIDE.U32 R2, R9, 0x8, R2 ;  /* 0x0000000809027825 */ /* 0x001fcc00078e0002 */
[----:B-1----:R-:W2:Y:S02]  /*0110*/  LDG.E.64 R2, desc[UR4][R2.64] ;  /* 0x0000000402027981 */ /* 0x002ea4000c1e1b00 */
[----:B--2---:R-:W-:-:S14]  /*0120*/  DSETP.GEU.AND P0, PT, R2, RZ, PT ;  /* 0x000000ff0200722a */ /* 0x004fdc0003f0e000 */
[----:B------:R-:W-:Y:S05]  /*0130*/  @P0 BRA `(.L_x_72) ;  /* 0x00000000002c0947 */ /* 0x000fea0003800000 */
[----:B------:R-:W0:Y:S01]  /*0140*/  LDC.64 R6, c[0x0][0x380] ;  /* 0x0000e000ff067b82 */ /* 0x000e220000000a00 */
[----:B------:R-:W-:-:S04]  /*0150*/  LEA R9, R9, R9, 0x1 ;  /* 0x0000000909097211 */ /* 0x000fc800078e08ff */
[C---:B------:R-:W-:Y:S02]  /*0160*/  IADD3 R3, PT, PT, R9.reuse, 0x2, RZ ;  /* 0x0000000209037810 */ /* 0x040fe40007ffe0ff */
[----:B------:R-:W-:-:S03]  /*0170*/  IADD3 R5, PT, PT, R9, 0x1, RZ ;  /* 0x0000000109057810 */ /* 0x000fc60007ffe0ff */
[----:B0-----:R-:W-:-:S04]  /*0180*/  IMAD.WIDE.U32 R2, R3, 0x4, R6 ;  /* 0x0000000403027825 */ /* 0x001fc800078e0006 */
[--C-:B------:R-:W-:Y:S01]  /*0190*/  IMAD.WIDE.U32 R4, R5, 0x4, R6.reuse ;  /* 0x0000000405047825 */ /* 0x100fe200078e0006 */
[----:B------:R-:W-:Y:S03]  /*01a0*/  STG.E desc[UR4][R2.64], RZ ;  /* 0x000000ff02007986 */ /* 0x000fe6000c101904 */
[----:B------:R-:W-:Y:S01]  /*01b0*/  IMAD.WIDE.U32 R6, R9, 0x4, R6 ;  /* 0x0000000409067825 */ /* 0x000fe200078e0006 */
[----:B------:R-:W-:Y:S04]  /*01c0*/  STG.E desc[UR4][R4.64], RZ ;  /* 0x000000ff04007986 */ /* 0x000fe8000c101904 */
[----:B------:R-:W-:Y:S01]  /*01d0*/  STG.E desc[UR4][R6.64], RZ ;  /* 0x000000ff06007986 */ /* 0x000fe2000c101904 */
[----:B------:R-:W-:Y:S05]  /*01e0*/  EXIT ;  /* 0x000000000000794d */ /* 0x000fea0003800000 */
.L_x_72:
[----:B------:R-:W0:Y:S01]  /*01f0*/  LDC.64 R4, c[0x0][0x380] ;  /* 0x0000e000ff047b82 */ /* 0x000e220000000a00 */
[----:B------:R-:W1:Y:S01]  /*0200*/  F2I.F64.TRUNC R2, R2 ;  /* 0x0000000200027311 */ /* 0x000e62000030d100 */
[----:B------:R-:W-:-:S04]  /*0210*/  LEA R13, R9, R9, 0x1 ;  /* 0x00000009090d7211 */ /* 0x000fc800078e08ff */
[C---:B------:R-:W-:Y:S02]  /*0220*/  IADD3 R7, PT, PT, R13.reuse, 0x2, RZ ;  /* 0x000000020d077810 */ /* 0x040fe40007ffe0ff */
[----:B------:R-:W-:Y:S02]  /*0230*/  IADD3 R9, PT, PT, R13, 0x1, RZ ;  /* 0x000000010d097810 */ /* 0x000fe40007ffe0ff */
[----:B-1----:R-:W-:Y:S01]  /*0240*/  VIMNMX R11, PT, PT, R2, 0xff, PT ;  /* 0x000000ff020b7848 */ /* 0x002fe20003fe0100 */
[----:B0-----:R-:W-:-:S04]  /*0250*/  IMAD.WIDE.U32 R6, R7, 0x4, R4 ;  /* 0x0000000407067825 */ /* 0x001fc800078e0004 */
[--C-:B------:R-:W-:Y:S01]  /*0260*/  IMAD.WIDE.U32 R8, R9, 0x4, R4.reuse ;  /* 0x0000000409087825 */ /* 0x100fe200078e0004 */
[----:B------:R-:W-:Y:S03]  /*0270*/  STG.E desc[UR4][R6.64], R11 ;  /* 0x0000000b06007986 */ /* 0x000fe6000c101904 */
[----:B------:R-:W-:Y:S01]  /*0280*/  IMAD.WIDE.U32 R4, R13, 0x4, R4 ;  /* 0x000000040d047825 */ /* 0x000fe200078e0004 */
[----:B------:R-:W-:Y:S04]  /*0290*/  STG.E desc[UR4][R8.64], R11 ;  /* 0x0000000b08007986 */ /* 0x000fe8000c101904 */
[----:B------:R-:W-:Y:S01]  /*02a0*/  STG.E desc[UR4][R4.64], R11 ;  /* 0x0000000b04007986 */ /* 0x000fe2000c101904 */
[----:B------:R-:W-:Y:S05]  /*02b0*/  EXIT ;  /* 0x000000000000794d */ /* 0x000fea0003800000 */
.L_x_73:
        /* <DEDUP_REMOVED lines=12> */
.L_x_89:


//--------------------- .text._ZN6kernel22three_channels_to_grayEPdPKijj --------------------------
	.section	.text._ZN6kernel22three_channels_to_grayEPdPKijj,"ax",@progbits
	.align	128
        .global         _ZN6kernel22three_channels_to_grayEPdPKijj
        .type           _ZN6kernel22three_channels_to_grayEPdPKijj,@function
        .size           _ZN6kernel22three_channels_to_grayEPdPKijj,(.L_x_84 - _ZN6kernel22three_channels_to_grayEPdPKijj)
        .other          _ZN6kernel22three_channels_to_grayEPdPKijj,@"STO_CUDA_ENTRY STV_DEFAULT"
_ZN6kernel22three_channels_to_grayEPdPKijj:
.text._ZN6kernel22three_channels_to_grayEPdPKijj:
        /* <DEDUP_REMOVED lines=14> */
[----:B------:R-:W-:Y:S01]  /*00e0*/  IMAD R0, R3, UR6, R0 ;  /* 0x0000000603007c24 */ /* 0x000fe2000f8e0200 */
[----:B------:R-:W1:Y:S03]  /*00f0*/  LDCU.64 UR4, c[0x0][0x358] ;  /* 0x00006b00ff0477ac */ /* 0x000e660008000a00 */
[----:B------:R-:W-:-:S04]  /*0100*/  IMAD R3, R0, 0x3, RZ ;  /* 0x0000000300037824 */ /* 0x000fc800078e02ff */
[C---:B------:R-:W-:Y:S02]  /*0110*/  VIADD R5, R3.reuse, 0x1 ;  /* 0x0000000103057836 */ /* 0x040fe40000000000 */
[C---:B------:R-:W-:Y:S02]  /*0120*/  VIADD R9, R3.reuse, 0x2 ;  /* 0x0000000203097836 */ /* 0x040fe40000000000 */
[----:B0-----:R-:W-:-:S04]  /*0130*/  IMAD.WIDE.U32 R2, R3, 0x4, R6 ;  /* 0x0000000403027825 */ /* 0x001fc800078e0006 */
[--C-:B------:R-:W-:Y:S02]  /*0140*/  IMAD.WIDE.U32 R4, R5, 0x4, R6.reuse ;  /* 0x0000000405047825 */ /* 0x100fe400078e0006 */
[----:B-1----:R-:W2:Y:S02]  /*0150*/  LDG.E R2, desc[UR4][R2.64] ;  /* 0x0000000402027981 */ /* 0x002ea4000c1e1900 */
[----:B------:R-:W-:Y:S02]  /*0160*/  IMAD.WIDE.U32 R6, R9, 0x4, R6 ;  /* 0x0000000409067825 */ /* 0x000fe400078e0006 */
[----:B------:R-:W2:Y:S04]  /*0170*/  LDG.E R5, desc[UR4][R4.64] ;  /* 0x0000000404057981 */ /* 0x000ea8000c1e1900 */
[----:B------:R-:W2:Y:S01]  /*0180*/  LDG.E R6, desc[UR4][R6.64] ;  /* 0x0000000406067981 */ /* 0x000ea2000c1e1900 */
[----:B------:R-:W0:Y:S01]  /*0190*/  MUFU.RCP64H R9, 3 ;  /* 0x4008000000097908 */ /* 0x000e220000001800 */
[----:B------:R-:W-:-:S02]  /*01a0*/  IMAD.MOV.U32 R12, RZ, RZ, 0x0 ;  /* 0x00000000ff0c7424 */ /* 0x000fc400078e00ff */
[----:B------:R-:W-:Y:S02]  /*01b0*/  IMAD.MOV.U32 R13, RZ, RZ, 0x40080000 ;  /* 0x40080000ff0d7424 */ /* 0x000fe400078e00ff */
[----:B------:R-:W-:-:S06]  /*01c0*/  IMAD.MOV.U32 R8, RZ, RZ, 0x1 ;  /* 0x00000001ff087424 */ /* 0x000fcc00078e00ff */
[----:B0-----:R-:W-:-:S08]  /*01d0*/  DFMA R10, R8, -R12, 1 ;  /* 0x3ff00000080a742b */ /* 0x001fd0000000080c */
[----:B------:R-:W-:-:S08]  /*01e0*/  DFMA R10, R10, R10, R10 ;  /* 0x0000000a0a0a722b */ /* 0x000fd0000000000a */
[----:B------:R-:W-:-:S08]  /*01f0*/  DFMA R10, R8, R10, R8 ;  /* 0x0000000a080a722b */ /* 0x000fd00000000008 */
[----:B------:R-:W-:-:S08]  /*0200*/  DFMA R12, R10, -R12, 1 ;  /* 0x3ff000000a0c742b */ /* 0x000fd0000000080c */
[----:B------:R-:W-:Y:S01]  /*0210*/  DFMA R12, R10, R12, R10 ;  /* 0x0000000c0a0c722b */ /* 0x000fe2000000000a */
[----:B------:R-:W-:Y:S01]  /*0220*/  BSSY.RECONVERGENT B0, `(.L_x_74) ;  /* 0x000000c000007945 */ /* 0x000fe20003800200 */
[----:B--2---:R-:W-:-:S06]  /*0230*/  IADD3 R8, PT, PT, R6, R5, R2 ;  /* 0x0000000506087210 */ /* 0x004fcc0007ffe002 */
[----:B------:R-:W0:Y:S02]  /*0240*/  I2F.F64 R8, R8 ;  /* 0x0000000800087312 */ /* 0x000e240000201c00 */
[----:B0-----:R-:W-:-:S08]  /*0250*/  DMUL R2, R8, R12 ;  /* 0x0000000c08027228 */ /* 0x001fd00000000000 */
[----:B------:R-:W-:-:S08]  /*0260*/  DFMA R4, R2, -3, R8 ;  /* 0xc00800000204782b */ /* 0x000fd00000000008 */
[----:B------:R-:W-:Y:S01]  /*0270*/  DFMA R2, R12, R4, R2 ;  /* 0x000000040c02722b */ /* 0x000fe20000000002 */
[----:B------:R-:W-:-:S09]  /*0280*/  FSETP.GEU.AND P1, PT, |R9|, 6.5827683646048100446e-37, PT ;  /* 0x036000000900780b */ /* 0x000fd20003f2e200 */
[----:B------:R-:W-:-:S05]  /*0290*/  FFMA R4, RZ, 2.125, R3 ;  /* 0x40080000ff047823 */ /* 0x000fca0000000003 */
[----:B------:R-:W-:-:S13]  /*02a0*/  FSETP.GT.AND P0, PT, |R4|, 1.469367938527859385e-39, PT ;  /* 0x001000000400780b */ /* 0x000fda0003f04200 */
[----:B------:R-:W-:Y:S05]  /*02b0*/  @P0 BRA P1, `(.L_x_75) ;  /* 0x0000000000080947 */ /* 0x000fea0000800000 */
[----:B------:R-:W-:-:S07]  /*02c0*/  MOV R6, 0x2e0 ;  /* 0x000002e000067802 */ /* 0x000fce0000000f00 */
[----:B------:R-:W-:Y:S05]  /*02d0*/  CALL.REL.NOINC `($__internal_3_$__cuda_sm20_div_rn_f64_full) ;  /* 0x0000000000147944 */ /* 0x000fea0003c00000 */
.L_x_75:
[----:B------:R-:W-:Y:S05]  /*02e0*/  BSYNC.RECONVERGENT B0 ;  /* 0x0000000000007941 */ /* 0x000fea0003800200 */
.L_x_74:
[----:B------:R-:W0:Y:S02]  /*02f0*/  LDC.64 R4, c[0x0][0x380] ;  /* 0x0000e000ff047b82 */ /* 0x000e240000000a00 */
[----:B0-----:R-:W-:-:S05]  /*0300*/  IMAD.WIDE.U32 R4, R0, 0x8, R4 ;  /* 0x0000000800047825 */ /* 0x001fca00078e0004 */
[----:B------:R-:W-:Y:S01]  /*0310*/  STG.E.64 desc[UR4][R4.64], R2 ;  /* 0x0000000204007986 */ /* 0x000fe2000c101b04 */
[----:B------:R-:W-:Y:S05]  /*0320*/  EXIT ;  /* 0x000000000000794d */ /* 0x000fea0003800000 */
        .weak           $__internal_3_$__cuda_sm20_div_rn_f64_full
        .type           $__internal_3_$__cuda_sm20_div_rn_f64_full,@function
        .size           $__internal_3_$__cuda_sm20_div_rn_f64_full,(.L_x_84 - $__internal_3_$__cuda_sm20_div_rn_f64_full)
$__internal_3_$__cuda_sm20_div_rn_f64_full:
[----:B------:R-:W-:Y:S01]  /*0330*/  MOV R3, 0x3ff80000 ;  /* 0x3ff8000000037802 */ /* 0x000fe20000000f00 */
[----:B------:R-:W-:Y:S01]  /*0340*/  IMAD.MOV.U32 R2, RZ, RZ, 0x0 ;  /* 0x00000000ff027424 */ /* 0x000fe200078e00ff */
[----:B------:R-:W-:Y:S01]  /*0350*/  BSSY.RECONVERGENT B1, `(.L_x_76) ;  /* 0x000004b000017945 */ /* 0x000fe20003800200 */
[----:B------:R-:W-:Y:S01]  /*0360*/  IMAD.MOV.U32 R10, RZ, RZ, 0x1 ;  /* 0x00000001ff0a7424 */ /* 0x000fe200078e00ff */
[----:B------:R-:W0:Y:S01]  /*0370*/  MUFU.RCP64H R11, R3 ;  /* 0x00000003000b7308 */ /* 0x000e220000001800 */
[----:B------:R-:W-:Y:S02]  /*0380*/  IMAD.MOV.U32 R5, RZ, RZ, R9 ;  /* 0x000000ffff057224 */ /* 0x000fe400078e0009 */
[----:B------:R-:W-:Y:S02]  /*0390*/  IMAD.MOV.U32 R4, RZ, RZ, R8 ;  /* 0x000000ffff047224 */ /* 0x000fe400078e0008 */
[----:B------:R-:W-:Y:S01]  /*03a0*/  IMAD.MOV.U32 R8, RZ, RZ, 0x1ca00000 ;  /* 0x1ca00000ff087424 */ /* 0x000fe200078e00ff */
[C---:B------:R-:W-:Y:S01]  /*03b0*/  FSETP.GEU.AND P1, PT, |R5|.reuse, 1.469367938527859385e-39, PT ;  /* 0x001000000500780b */ /* 0x040fe20003f2e200 */
[----:B------:R-:W-:Y:S01]  /*03c0*/  IMAD.MOV.U32 R19, RZ, RZ, 0x40000000 ;  /* 0x40000000ff137424 */ /* 0x000fe200078e00ff */
[----:B------:R-:W-:-:S03]  /*03d0*/  LOP3.LUT R7, R5, 0x7ff00000, RZ, 0xc0, !PT ;  /* 0x7ff0000005077812 */ /* 0x000fc600078ec0ff */
[----:B------:R-:W-:Y:S01]  /*03e0*/  VIADD R20, R19, 0xffffffff ;  /* 0xffffffff13147836 */ /* 0x000fe20000000000 */
[----:B------:R-:W-:Y:S01]  /*03f0*/  ISETP.GE.U32.AND P0, PT, R7, 0x40000000, PT ;  /* 0x400000000700780c */ /* 0x000fe20003f06070 */
[----:B------:R-:W-:Y:S01]  /*0400*/  IMAD.MOV.U32 R18, RZ, RZ, R7 ;  /* 0x000000ffff127224 */ /* 0x000fe200078e0007 */
[----:B0-----:R-:W-:-:S08]  /*0410*/  DFMA R12, R10, -R2, 1 ;  /* 0x3ff000000a0c742b */ /* 0x001fd00000000802 */
[----:B------:R-:W-:-:S08]  /*0420*/  DFMA R12, R12, R12, R12 ;  /* 0x0000000c0c0c722b */ /* 0x000fd0000000000c */
[----:B------:R-:W-:Y:S01]  /*0430*/  DFMA R14, R10, R12, R10 ;  /* 0x0000000c0a0e722b */ /* 0x000fe2000000000a */
[----:B------:R-:W-:Y:S01]  /*0440*/  SEL R13, R8, 0x63400000, !P0 ;  /* 0x63400000080d7807 */ /* 0x000fe20004000000 */
[----:B------:R-:W-:-:S03]  /*0450*/  IMAD.MOV.U32 R8, RZ, RZ, R4 ;  /* 0x000000ffff087224 */ /* 0x000fc600078e0004 */
[C-C-:B------:R-:W-:Y:S02]  /*0460*/  @!P1 LOP3.LUT R10, R13.reuse, 0x80000000, R5.reuse, 0xf8, !PT ;  /* 0x800000000d0a9812 */ /* 0x140fe400078ef805 */
[----:B------:R-:W-:Y:S01]  /*0470*/  LOP3.LUT R9, R13, 0x800fffff, R5, 0xf8, !PT ;  /* 0x800fffff0d097812 */ /* 0x000fe200078ef805 */
[----:B------:R-:W-:Y:S01]  /*0480*/  DFMA R16, R14, -R2, 1 ;  /* 0x3ff000000e10742b */ /* 0x000fe20000000802 */
[----:B------:R-:W-:Y:S02]  /*0490*/  @!P1 LOP3.LUT R11, R10, 0x100000, RZ, 0xfc, !PT ;  /* 0x001000000a0b9812 */ /* 0x000fe400078efcff */
[----:B------:R-:W-:-:S05]  /*04a0*/  @!P1 MOV R10, RZ ;  /* 0x000000ff000a9202 */ /* 0x000fca0000000f00 */
[----:B------:R-:W-:Y:S02]  /*04b0*/  DFMA R16, R14, R16, R14 ;  /* 0x000000100e10722b */ /* 0x000fe4000000000e */
[----:B------:R-:W-:-:S08]  /*04c0*/  @!P1 DFMA R8, R8, 2, -R10 ;  /* 0x400000000808982b */ /* 0x000fd0000000080a */
[----:B------:R-:W-:Y:S02]  /*04d0*/  DMUL R10, R16, R8 ;  /* 0x00000008100a7228 */ /* 0x000fe40000000000 */
[----:B------:R-:W-:-:S05]  /*04e0*/  @!P1 LOP3.LUT R18, R9, 0x7ff00000, RZ, 0xc0, !PT ;  /* 0x7ff0000009129812 */ /* 0x000fca00078ec0ff */
[----:B------:R-:W-:Y:S01]  /*04f0*/  VIADD R12, R18, 0xffffffff ;  /* 0xffffffff120c7836 */ /* 0x000fe20000000000 */
[----:B------:R-:W-:-:S04]  /*0500*/  DFMA R14, R10, -R2, R8 ;  /* 0x800000020a0e722b */ /* 0x000fc80000000008 */
[----:B------:R-:W-:-:S04]  /*0510*/  ISETP.GT.U32.AND P0, PT, R12, 0x7feffffe, PT ;  /* 0x7feffffe0c00780c */ /* 0x000fc80003f04070 */
[----:B------:R-:W-:Y:S01]  /*0520*/  ISETP.GT.U32.OR P0, PT, R20, 0x7feffffe, P0 ;  /* 0x7feffffe1400780c */ /* 0x000fe20000704470 */
[----:B------:R-:W-:-:S12]  /*0530*/  DFMA R10, R16, R14, R10 ;  /* 0x0000000e100a722b */ /* 0x000fd8000000000a */
[----:B------:R-:W-:Y:S05]  /*0540*/  @P0 BRA `(.L_x_77) ;  /* 0x0000000000680947 */ /* 0x000fea0003800000 */
[----:B------:R-:W-:-:S05]  /*0550*/  IMAD.MOV.U32 R4, RZ, RZ, 0x40000000 ;  /* 0x40000000ff047424 */ /* 0x000fca00078e00ff */
[----:B------:R-:W-:-:S04]  /*0560*/  VIADDMNMX R7, R7, -R4, 0xb9600000, !PT ;  /* 0xb960000007077446 */ /* 0x000fc80007800904 */
[----:B------:R-:W-:-:S04]  /*0570*/  VIMNMX R4, PT, PT, R7, 0x46a00000, PT ;  /* 0x46a0000007047848 */ /* 0x000fc80003fe0100 */
[----:B------:R-:W-:Y:S01]  /*0580*/  IADD3 R7, PT, PT, -R13, R4, RZ ;  /* 0x000000040d077210 */ /* 0x000fe20007ffe1ff */
[----:B------:R-:W-:-:S04]  /*0590*/  IMAD.MOV.U32 R4, RZ, RZ, RZ ;  /* 0x000000ffff047224 */ /* 0x000fc800078e00ff */
[----:B------:R-:W-:-:S06]  /*05a0*/  VIADD R5, R7, 0x7fe00000 ;  /* 0x7fe0000007057836 */ /* 0x000fcc0000000000 */
[----:B------:R-:W-:-:S10]  /*05b0*/  DMUL R12, R10, R4 ;  /* 0x000000040a0c7228 */ /* 0x000fd40000000000 */
[----:B------:R-:W-:-:S13]  /*05c0*/  FSETP.GTU.AND P0, PT, |R13|, 1.469367938527859385e-39, PT ;  /* 0x001000000d00780b */ /* 0x000fda0003f0c200 */
[----:B------:R-:W-:Y:S05]  /*05d0*/  @P0 BRA `(.L_x_78) ;  /* 0x0000000000880947 */ /* 0x000fea0003800000 */
[----:B------:R-:W-:Y:S01]  /*05e0*/  DFMA R2, R10, -R2, R8 ;  /* 0x800000020a02722b */ /* 0x000fe20000000008 */
[----:B------:R-:W-:-:S09]  /*05f0*/  IMAD.MOV.U32 R4, RZ, RZ, RZ ;  /* 0x000000ffff047224 */ /* 0x000fd200078e00ff */
[C---:B------:R-:W-:Y:S02]  /*0600*/  FSETP.NEU.AND P0, PT, R3.reuse, RZ, PT ;  /* 0x000000ff0300720b */ /* 0x040fe40003f0d000 */
[----:B------:R-:W-:-:S04]  /*0610*/  LOP3.LUT R2, R3, 0x40080000, RZ, 0x3c, !PT ;  /* 0x4008000003027812 */ /* 0x000fc800078e3cff */
[----:B------:R-:W-:-:S04]  /*0620*/  LOP3.LUT R9, R2, 0x80000000, RZ, 0xc0, !PT ;  /* 0x8000000002097812 */ /* 0x000fc800078ec0ff */
[----:B------:R-:W-:-:S03]  /*0630*/  LOP3.LUT R5, R9, R5, RZ, 0xfc, !PT ;  /* 0x0000000509057212 */ /* 0x000fc600078efcff */
[----:B------:R-:W-:Y:S05]  /*0640*/  @!P0 BRA `(.L_x_78) ;  /* 0x00000000006c8947 */ /* 0x000fea0003800000 */
[----:B------:R-:W-:Y:S01]  /*0650*/  IMAD.MOV R3, RZ, RZ, -R7 ;  /* 0x000000ffff037224 */ /* 0x000fe200078e0a07 */
[----:B------:R-:W-:Y:S01]  /*0660*/  DMUL.RP R4, R10, R4 ;  /* 0x000000040a047228 */ /* 0x000fe20000008000 */
[----:B------:R-:W-:Y:S01]  /*0670*/  IMAD.MOV.U32 R2, RZ, RZ, RZ ;  /* 0x000000ffff027224 */ /* 0x000fe200078e00ff */
[----:B------:R-:W-:-:S05]  /*0680*/  IADD3 R7, PT, PT, -R7, -0x43300000, RZ ;  /* 0xbcd0000007077810 */ /* 0x000fca0007ffe1ff */
[----:B------:R-:W-:-:S03]  /*0690*/  DFMA R2, R12, -R2, R10 ;  /* 0x800000020c02722b */ /* 0x000fc6000000000a */
[----:B------:R-:W-:-:S07]  /*06a0*/  LOP3.LUT R9, R5, R9, RZ, 0x3c, !PT ;  /* 0x0000000905097212 */ /* 0x000fce00078e3cff */
[----:B------:R-:W-:-:S04]  /*06b0*/  FSETP.NEU.AND P0, PT, |R3|, R7, PT ;  /* 0x000000070300720b */ /* 0x000fc80003f0d200 */
[----:B------:R-:W-:Y:S02]  /*06c0*/  FSEL R12, R4, R12, !P0 ;  /* 0x0000000c040c7208 */ /* 0x000fe40004000000 */
[----:B------:R-:W-:Y:S01]  /*06d0*/  FSEL R13, R9, R13, !P0 ;  /* 0x0000000d090d7208 */ /* 0x000fe20004000000 */
[----:B------:R-:W-:Y:S06]  /*06e0*/  BRA `(.L_x_78) ;  /* 0x0000000000447947 */ /* 0x000fec0003800000 */
.L_x_77:
[----:B------:R-:W-:-:S14]  /*06f0*/  DSETP.NAN.AND P0, PT, R4, R4, PT ;  /* 0x000000040400722a */ /* 0x000fdc0003f08000 */
[----:B------:R-:W-:Y:S05]  /*0700*/  @P0 BRA `(.L_x_79) ;  /* 0x0000000000340947 */ /* 0x000fea0003800000 */
[----:B------:R-:W-:Y:S01]  /*0710*/  ISETP.NE.AND P0, PT, R18, R19, PT ;  /* 0x000000131200720c */ /* 0x000fe20003f05270 */
[----:B------:R-:W-:Y:S01]  /*0720*/  IMAD.MOV.U32 R13, RZ, RZ, -0x80000 ;  /* 0xfff80000ff0d7424 */ /* 0x000fe200078e00ff */
[----:B------:R-:W-:-:S11]  /*0730*/  MOV R12, 0x0 ;  /* 0x00000000000c7802 */ /* 0x000fd60000000f00 */
[----:B------:R-:W-:Y:S05]  /*0740*/  @!P0 BRA `(.L_x_78) ;  /* 0x00000000002c8947 */ /* 0x000fea0003800000 */
[----:B------:R-:W-:Y:S02]  /*0750*/  ISETP.NE.AND P0, PT, R18, 0x7ff00000, PT ;  /* 0x7ff000001200780c */ /* 0x000fe40003f05270 */
[----:B------:R-:W-:Y:S02]  /*0760*/  LOP3.LUT R4, R5, 0x40080000, RZ, 0x3c, !PT ;  /* 0x4008000005047812 */ /* 0x000fe400078e3cff */
[----:B------:R-:W-:Y:S02]  /*0770*/  ISETP.EQ.OR P0, PT, R19, RZ, !P0 ;  /* 0x000000ff1300720c */ /* 0x000fe40004702670 */
[----:B------:R-:W-:-:S11]  /*0780*/  LOP3.LUT R13, R4, 0x80000000, RZ, 0xc0, !PT ;  /* 0x80000000040d7812 */ /* 0x000fd600078ec0ff */
[----:B------:R-:W-:Y:S01]  /*0790*/  @P0 LOP3.LUT R2, R13, 0x7ff00000, RZ, 0xfc, !PT ;  /* 0x7ff000000d020812 */ /* 0x000fe200078efcff */
[----:B------:R-:W-:Y:S02]  /*07a0*/  @!P0 IMAD.MOV.U32 R12, RZ, RZ, RZ ;  /* 0x000000ffff0c8224 */ /* 0x000fe400078e00ff */
[----:B------:R-:W-:Y:S02]  /*07b0*/  @P0 IMAD.MOV.U32 R12, RZ, RZ, RZ ;  /* 0x000000ffff0c0224 */ /* 0x000fe400078e00ff */
[----:B------:R-:W-:Y:S01]  /*07c0*/  @P0 IMAD.MOV.U32 R13, RZ, RZ, R2 ;  /* 0x000000ffff0d0224 */ /* 0x000fe200078e0002 */
[----:B------:R-:W-:Y:S06]  /*07d0*/  BRA `(.L_x_78) ;  /* 0x0000000000087947 */ /* 0x000fec0003800000 */
.L_x_79:
[----:B------:R-:W-:Y:S02]  /*07e0*/  LOP3.LUT R13, R5, 0x80000, RZ, 0xfc, !PT ;  /* 0x00080000050d7812 */ /* 0x000fe400078efcff */
[----:B------:R-:W-:-:S07]  /*07f0*/  MOV R12, R4 ;  /* 0x00000004000c7202 */ /* 0x000fce0000000f00 */
.L_x_78:
[----:B------:R-:W-:Y:S05]  /*0800*/  BSYNC.RECONVERGENT B1 ;  /* 0x0000000000017941 */ /* 0x000fea0003800200 */
.L_x_76:
[----:B------:R-:W-:Y:S02]  /*0810*/  IMAD.MOV.U32 R7, RZ, RZ, 0x0 ;  /* 0x00000000ff077424 */ /* 0x000fe400078e00ff */
[----:B------:R-:W-:Y:S02]  /*0820*/  IMAD.MOV.U32 R2, RZ, RZ, R12 ;  /* 0x000000ffff027224 */ /* 0x000fe400078e000c */
[----:B------:R-:W-:Y:S01]  /*0830*/  IMAD.MOV.U32 R3, RZ, RZ, R13 ;  /* 0x000000ffff037224 */ /* 0x000fe200078e000d */
[----:B------:R-:W-:Y:S06]  /*0840*/  RET.REL.NODEC R6 `(_ZN6kernel22three_channels_to_grayEPdPKijj) ;  /* 0xfffffff406ec7950 */ /* 0x000fec0003c3ffff */
.L_x_80:
        /* <DEDUP_REMOVED lines=11> */
.L_x_84:


//--------------------- .nv.shared.reserved.0     --------------------------
	.section	.nv.shared.reserved.0,"aw",@nobits
	.weak		__nv_reservedSMEM_offset_0_alias
	.size		__nv_reservedSMEM_offset_0_alias, 0, 64
	.other		__nv_reservedSMEM_offset_0_alias,@"STO_CUDA_RESERVED_SHARED STV_DEFAULT"
__nv_reservedSMEM_offset_0_alias:
	.zero		0
	.zero		64


//--------------------- .nv.constant0._ZN6kernel11square_meanEPdPKdS2_jj --------------------------
	.section	.nv.constant0._ZN6kernel11square_meanEPdPKdS2_jj,"a",@progbits
	.sectionflags	@""
	.align	4
.nv.constant0._ZN6kernel11square_meanEPdPKdS2_jj:
	.zero		928


//--------------------- .nv.constant0._ZN6kernel8multiplyEPdPKdS2_jjj --------------------------
	.section	.nv.constant0._ZN6kernel8multiplyEPdPKdS2_jjj,"a",@progbits
	.sectionflags	@""
	.align	4
.nv.constant0._ZN6kernel8multiplyEPdPKdS2_jjj:
	.zero		932


//--------------------- .nv.constant0._ZN6kernel18adaptive_thresholdEPdPKdjjj --------------------------
	.section	.nv.constant0._ZN6kernel18adaptive_thresholdEPdPKdjjj,"a",@progbits
	.sectionflags	@""
	.align	4
.nv.constant0._ZN6kernel18adaptive_thresholdEPdPKdjjj:
	.zero		924


//--------------------- .nv.constant0._ZN6kernel13find_varianceEPdPKdjjj --------------------------
	.section	.nv.constant0._ZN6kernel13find_varianceEPdPKdjjj,"a",@progbits
	.sectionflags	@""
	.align	4
.nv.constant0._ZN6kernel13find_varianceEPdPKdjjj:
	.zero		924


//--------------------- .nv.constant0._ZN6kernel22gray_to_three_channelsEPiPKdjj --------------------------
	.section	.nv.constant0._ZN6kernel22gray_to_three_channelsEPiPKdjj,"a",@progbits
	.sectionflags	@""
	.align	4
.nv.constant0._ZN6kernel22gray_to_three_channelsEPiPKdjj:
	.zero		920


//--------------------- .nv.constant0._ZN6kernel22three_channels_to_grayEPdPKijj --------------------------
	.section	.nv.constant0._ZN6kernel22three_channels_to_grayEPdPKijj,"a",@progbits
	.sectionflags	@""
	.align	4
.nv.constant0._ZN6kernel22three_channels_to_grayEPdPKijj:
	.zero		920


//--------------------- SYMBOLS --------------------------

	.type		.nv.reservedSmem.offset0,@object
	.size		.nv.reservedSmem.offset0,0x4
